	.headerflags	@"EF_CUDA_TEXMODE_UNIFIED EF_CUDA_64BIT_ADDRESS EF_CUDA_SM86 EF_CUDA_VIRTUAL_SM(EF_CUDA_SM86)"
	.elftype	@"ET_EXEC"


//--------------------- .nv.info                  --------------------------
	.section	.nv.info,"",@"SHT_CUDA_INFO"
	.align	4


	//----- nvinfo : EIATTR_REGCOUNT
	.align		4
        /*0000*/ 	.byte	0x04, 0x2f
        /*0002*/ 	.short	(.L_1 - .L_0)
	.align		4
.L_0:
        /*0004*/ 	.word	index@(triton_mm)
        /*0008*/ 	.word	0x000000df


	//----- nvinfo : EIATTR_MIN_STACK_SIZE
	.align		4
.L_1:
        /*000c*/ 	.byte	0x04, 0x12
        /*000e*/ 	.short	(.L_3 - .L_2)
	.align		4
.L_2:
        /*0010*/ 	.word	index@(triton_mm)
        /*0014*/ 	.word	0x00000000


	//----- nvinfo : EIATTR_FRAME_SIZE
	.align		4
.L_3:
        /*0018*/ 	.byte	0x04, 0x11
        /*001a*/ 	.short	(.L_5 - .L_4)
	.align		4
.L_4:
        /*001c*/ 	.word	index@(triton_mm)
        /*0020*/ 	.word	0x00000000


	//----- nvinfo : EIATTR_MIN_STACK_SIZE
	.align		4
.L_5:
        /*0024*/ 	.byte	0x04, 0x12
        /*0026*/ 	.short	(.L_7 - .L_6)
	.align		4
.L_6:
        /*0028*/ 	.word	index@(triton_mm)
        /*002c*/ 	.word	0x00000000
.L_7:


//--------------------- .nv.info.triton_mm        --------------------------
	.section	.nv.info.triton_mm,"",@"SHT_CUDA_INFO"
	.sectionflags	@""
	.align	4


	//----- nvinfo : EIATTR_CUDA_API_VERSION
	.align		4
        /*0000*/ 	.byte	0x04, 0x37
        /*0002*/ 	.short	(.L_9 - .L_8)
.L_8:
        /*0004*/ 	.word	0x0000007c


	//----- nvinfo : EIATTR_SW2861232_WAR
	.align		4
.L_9:
        /*0008*/ 	.byte	0x01, 0x35
	.zero		2


	//----- nvinfo : EIATTR_PARAM_CBANK
	.align		4
        /*000c*/ 	.byte	0x04, 0x0a
        /*000e*/ 	.short	(.L_11 - .L_10)
	.align		4
.L_10:
        /*0010*/ 	.word	index@(.nv.constant0.triton_mm)
        /*0014*/ 	.short	0x0160
        /*0016*/ 	.short	0x0020


	//----- nvinfo : EIATTR_CBANK_PARAM_SIZE
	.align		4
.L_11:
        /*0018*/ 	.byte	0x03, 0x19
        /*001a*/ 	.short	0x0020


	//----- nvinfo : EIATTR_KPARAM_INFO
	.align		4
        /*001c*/ 	.byte	0x04, 0x17
        /*001e*/ 	.short	(.L_13 - .L_12)
.L_12:
        /*0020*/ 	.word	0x00000000
        /*0024*/ 	.short	0x0003
        /*0026*/ 	.short	0x0018
        /*0028*/ 	.byte	0x00, 0xf4, 0x21, 0x00


	//----- nvinfo : EIATTR_KPARAM_INFO
	.align		4
.L_13:
        /*002c*/ 	.byte	0x04, 0x17
        /*002e*/ 	.short	(.L_15 - .L_14)
.L_14:
        /*0030*/ 	.word	0x00000000
        /*0034*/ 	.short	0x0002
        /*0036*/ 	.short	0x0010
        /*0038*/ 	.byte	0x00, 0xf4, 0x21, 0x00


	//----- nvinfo : EIATTR_KPARAM_INFO
	.align		4
.L_15:
        /*003c*/ 	.byte	0x04, 0x17
        /*003e*/ 	.short	(.L_17 - .L_16)
.L_16:
        /*0040*/ 	.word	0x00000000
        /*0044*/ 	.short	0x0001
        /*0046*/ 	.short	0x0008
        /*0048*/ 	.byte	0x00, 0xf4, 0x21, 0x00


	//----- nvinfo : EIATTR_KPARAM_INFO
	.align		4
.L_17:
        /*004c*/ 	.byte	0x04, 0x17
        /*004e*/ 	.short	(.L_19 - .L_18)
.L_18:
        /*0050*/ 	.word	0x00000000
        /*0054*/ 	.short	0x0000
        /*0056*/ 	.short	0x0000
        /*0058*/ 	.byte	0x00, 0xf4, 0x21, 0x00


	//----- nvinfo : EIATTR_MAXREG_COUNT
	.align		4
.L_19:
        /*005c*/ 	.byte	0x03, 0x1b
        /*005e*/ 	.short	0x00ff


	//----- nvinfo : EIATTR_EXIT_INSTR_OFFSETS
	.align		4
        /*0060*/ 	.byte	0x04, 0x1c
        /*0062*/ 	.short	(.L_21 - .L_20)


	//   ....[0]....
.L_20:
        /*0064*/ 	.word	0x00002db0


	//   ....[1]....
        /*0068*/ 	.word	0x00002e00


	//----- nvinfo : EIATTR_REQNTID
	.align		4
.L_21:
        /*006c*/ 	.byte	0x04, 0x10
        /*006e*/ 	.short	(.L_23 - .L_22)
.L_22:
        /*0070*/ 	.word	0x00000080
        /*0074*/ 	.word	0x00000001
        /*0078*/ 	.word	0x00000001
.L_23:


//--------------------- .nv.callgraph             --------------------------
	.section	.nv.callgraph,"",@"SHT_CUDA_CALLGRAPH"
	.align	4
	.sectionentsize	8
	.align		4
        /*0000*/ 	.word	0x00000000
	.align		4
        /*0004*/ 	.word	0xffffffff
	.align		4
        /*0008*/ 	.word	0x00000000
	.align		4
        /*000c*/ 	.word	0xfffffffe
	.align		4
        /*0010*/ 	.word	0x00000000
	.align		4
        /*0014*/ 	.word	0xfffffffd
	.align		4
        /*0018*/ 	.word	0x00000000
	.align		4
        /*001c*/ 	.word	0xfffffffc


//--------------------- .nv.rel.action            --------------------------
	.section	.nv.rel.action,"",@"SHT_CUDA_RELOCINFO"
	.align	8
	.sectionentsize	8
        /*0000*/ 	.byte	0x73, 0x00, 0x00, 0x00, 0x00, 0x00, 0x00, 0x00, 0x00, 0x00, 0x00, 0x11, 0x25, 0x00, 0x05, 0x36


//--------------------- .nv.constant0.triton_mm   --------------------------
	.section	.nv.constant0.triton_mm,"a",@progbits
	.sectionflags	@""
	.align	4
.nv.constant0.triton_mm:
	.zero		384


//--------------------- .text.triton_mm           --------------------------
	.section	.text.triton_mm,"ax",@progbits
	.sectionflags	@"SHF_BARRIERS=1"
	.sectioninfo	@"SHI_REGISTERS=223"
	.align	128
        .global         triton_mm
        .type           triton_mm,@function
        .size           triton_mm,(.L_x_2 - triton_mm)
        .other          triton_mm,@"STO_CUDA_ENTRY STV_DEFAULT"
triton_mm:
.text.triton_mm:
[----:B------:R-:W-:Y:S02]  /*0000*/  IMAD.MOV.U32 R1, RZ, RZ, c[0x0][0x28] ;  /* 0x00000a00ff017624 */ /* 0x000fe400078e00ff */
[----:B------:R-:W1:Y:S01]  /*0010*/  S2R R7, SR_CTAID.X ;  /* 0x0000000000077919 */ /* 0x000e620000002500 */
[----:B------:R-:W-:Y:S01]  /*0020*/  IMAD.MOV.U32 R3, RZ, RZ, -0x8 ;  /* 0xfffffff8ff037424 */ /* 0x000fe200078e00ff */
[----:B------:R-:W-:Y:S01]  /*0030*/  ULDC.64 UR6, c[0x0][0x118] ;  /* 0x0000460000067ab9 */ /* 0x000fe20000000a00 */
[----:B------:R-:W-:Y:S01]  /*0040*/  IMAD.MOV.U32 R199, RZ, RZ, 0x2 ;  /* 0x00000002ffc77424 */ /* 0x000fe200078e00ff */
[----:B------:R-:W2:Y:S01]  /*0050*/  S2R R204, SR_TID.X ;  /* 0x0000000000cc7919 */ /* 0x000ea20000002100 */
[----:B------:R-:W-:Y:S01]  /*0060*/  IMAD.MOV.U32 R205, RZ, RZ, 0x1 ;  /* 0x00000001ffcd7424 */ /* 0x000fe200078e00ff */
[----:B------:R-:W-:Y:S01]  /*0070*/  CS2R R200, SRZ ;  /* 0x0000000000c87805 */ /* 0x000fe2000001ff00 */
        /* <DEDUP_REMOVED lines=17> */
[----:B-1----:R-:W-:Y:S01]  /*0190*/  SHF.R.S32.HI R0, RZ, 0x1f, R7 ;  /* 0x0000001fff007819 */ /* 0x002fe20000011407 */
[----:B------:R-:W-:Y:S01]  /*01a0*/  CS2R R68, SRZ ;  /* 0x0000000000447805 */ /* 0x000fe2000001ff00 */
[C---:B------:R-:W-:Y:S01]  /*01b0*/  ISETP.GE.AND P2, PT, R7.reuse, RZ, PT ;  /* 0x000000ff0700720c */ /* 0x040fe20003f46270 */
[----:B------:R-:W-:Y:S01]  /*01c0*/  CS2R R70, SRZ ;  /* 0x0000000000467805 */ /* 0x000fe2000001ff00 */
[----:B------:R-:W-:Y:S01]  /*01d0*/  LEA.HI R0, R0, R7, RZ, 0x8 ;  /* 0x0000000700007211 */ /* 0x000fe200078f40ff */
[----:B--2---:R-:W-:Y:S01]  /*01e0*/  IMAD.SHL.U32 R217, R204, 0x8, RZ ;  /* 0x00000008ccd97824 */ /* 0x004fe200078e00ff */
[----:B------:R-:W-:Y:S01]  /*01f0*/  SHF.R.U32.HI R219, RZ, 0x2, R204 ;  /* 0x00000002ffdb7819 */ /* 0x000fe200000116cc */
[----:B------:R-:W-:Y:S01]  /*0200*/  CS2R R72, SRZ ;  /* 0x0000000000487805 */ /* 0x000fe2000001ff00 */
[----:B------:R-:W-:Y:S01]  /*0210*/  SHF.R.S32.HI R4, RZ, 0x8, R0 ;  /* 0x00000008ff047819 */ /* 0x000fe20000011400 */
[----:B------:R-:W-:Y:S01]  /*0220*/  CS2R R74, SRZ ;  /* 0x00000000004a7805 */ /* 0x000fe2000001ff00 */
[----:B------:R-:W-:Y:S01]  /*0230*/  LOP3.LUT R0, R0, 0xffffff00, RZ, 0xc0, !PT ;  /* 0xffffff0000007812 */ /* 0x000fe200078ec0ff */
[----:B------:R-:W-:Y:S01]  /*0240*/  CS2R R88, SRZ ;  /* 0x0000000000587805 */ /* 0x000fe2000001ff00 */
[----:B------:R-:W-:Y:S01]  /*0250*/  SHF.R.U32.HI R16, RZ, 0x2, R204 ;  /* 0x00000002ff107819 */ /* 0x000fe200000116cc */
[----:B------:R-:W-:Y:S01]  /*0260*/  IMAD R2, R4, R3, 0x4 ;  /* 0x0000000404027424 */ /* 0x000fe200078e0203 */
[----:B------:R-:W-:Y:S01]  /*0270*/  LOP3.LUT R14, R204, 0x3, RZ, 0xc0, !PT ;  /* 0x00000003cc0e7812 */ /* 0x000fe200078ec0ff */
[----:B------:R-:W-:Y:S01]  /*0280*/  IMAD.IADD R8, R7, 0x1, -R0 ;  /* 0x0000000107087824 */ /* 0x000fe200078e0a00 */
[----:B------:R-:W-:Y:S01]  /*0290*/  SGXT.U32 R16, R16, 0x5 ;  /* 0x000000051010781a */ /* 0x000fe20000000000 */
[----:B------:R-:W-:Y:S01]  /*02a0*/  CS2R R90, SRZ ;  /* 0x00000000005a7805 */ /* 0x000fe2000001ff00 */
[----:B------:R-:W-:Y:S01]  /*02b0*/  IMNMX R5, R2, 0x8, PT ;  /* 0x0000000802057817 */ /* 0x000fe20003800200 */
[----:B------:R-:W-:Y:S01]  /*02c0*/  IMAD.WIDE.U32 R14, R14, 0x10, RZ ;  /* 0x000000100e0e7825 */ /* 0x000fe200078e00ff */
[----:B------:R-:W-:Y:S01]  /*02d0*/  CS2R R92, SRZ ;  /* 0x00000000005c7805 */ /* 0x000fe2000001ff00 */
[----:B------:R-:W-:Y:S01]  /*02e0*/  CS2R R94, SRZ ;  /* 0x00000000005e7805 */ /* 0x000fe2000001ff00 */
[-C--:B------:R-:W-:Y:S01]  /*02f0*/  IABS R9, R5.reuse ;  /* 0x0000000500097213 */ /* 0x080fe20000000000 */
[----:B------:R-:W-:Y:S01]  /*0300*/  CS2R R96, SRZ ;  /* 0x0000000000607805 */ /* 0x000fe2000001ff00 */
[----:B------:R-:W-:Y:S01]  /*0310*/  IABS R0, R5 ;  /* 0x0000000500007213 */ /* 0x000fe20000000000 */
[----:B------:R-:W-:Y:S01]  /*0320*/  CS2R R98, SRZ ;  /* 0x0000000000627805 */ /* 0x000fe2000001ff00 */
[----:B------:R-:W1:Y:S01]  /*0330*/  I2F.RP R6, R9 ;  /* 0x0000000900067306 */ /* 0x000e620000209400 */
        /* <DEDUP_REMOVED lines=15> */
[----:B-1----:R-:W1:Y:S01]  /*0430*/  MUFU.RCP R6, R6 ;  /* 0x0000000600067308 */ /* 0x002e620000001000 */
        /* <DEDUP_REMOVED lines=15> */
[----:B-1----:R-:W-:Y:S01]  /*0530*/  IADD3 R2, R6, 0xffffffe, RZ ;  /* 0x0ffffffe06027810 */ /* 0x002fe20007ffe0ff */
[----:B------:R-:W-:Y:S01]  /*0540*/  CS2R R160, SRZ ;  /* 0x0000000000a07805 */ /* 0x000fe2000001ff00 */
[----:B------:R-:W-:Y:S01]  /*0550*/  IABS R6, R7 ;  /* 0x0000000700067213 */ /* 0x000fe20000000000 */
[----:B------:R-:W-:Y:S01]  /*0560*/  CS2R R162, SRZ ;  /* 0x0000000000a27805 */ /* 0x000fe2000001ff00 */
[----:B------:R1:W2:Y:S01]  /*0570*/  F2I.FTZ.U32.TRUNC.NTZ R3, R2 ;  /* 0x0000000200037305 */ /* 0x0002a2000021f000 */
[----:B------:R-:W-:Y:S01]  /*0580*/  CS2R R164, SRZ ;  /* 0x0000000000a47805 */ /* 0x000fe2000001ff00 */
[----:B------:R-:W-:Y:S01]  /*0590*/  CS2R R166, SRZ ;  /* 0x0000000000a67805 */ /* 0x000fe2000001ff00 */
[----:B------:R-:W-:Y:S01]  /*05a0*/  CS2R R168, SRZ ;  /* 0x0000000000a87805 */ /* 0x000fe2000001ff00 */
[----:B------:R-:W-:Y:S01]  /*05b0*/  CS2R R170, SRZ ;  /* 0x0000000000aa7805 */ /* 0x000fe2000001ff00 */
[----:B------:R-:W-:Y:S01]  /*05c0*/  UMOV UR4, 0xffffffff ;  /* 0xffffffff00047882 */ /* 0x000fe20000000000 */
[----:B-1----:R-:W-:-:S02]  /*05d0*/  IMAD.MOV.U32 R2, RZ, RZ, RZ ;  /* 0x000000ffff027224 */ /* 0x002fc400078e00ff */
[----:B--2---:R-:W-:-:S04]  /*05e0*/  IMAD.MOV R10, RZ, RZ, -R3 ;  /* 0x000000ffff0a7224 */ /* 0x004fc800078e0a03 */
[----:B------:R-:W-:Y:S01]  /*05f0*/  IMAD R11, R10, R9, RZ ;  /* 0x000000090a0b7224 */ /* 0x000fe200078e02ff */
[----:B------:R-:W-:Y:S02]  /*0600*/  IABS R10, R8 ;  /* 0x00000008000a7213 */ /* 0x000fe40000000000 */
[----:B------:R-:W-:Y:S01]  /*0610*/  LOP3.LUT R8, R8, R5, RZ, 0x3c, !PT ;  /* 0x0000000508087212 */ /* 0x000fe200078e3cff */
[----:B------:R-:W-:-:S03]  /*0620*/  IMAD.HI.U32 R3, R3, R11, R2 ;  /* 0x0000000b03037227 */ /* 0x000fc600078e0002 */
[----:B------:R-:W-:Y:S01]  /*0630*/  ISETP.GE.AND P4, PT, R8, RZ, PT ;  /* 0x000000ff0800720c */ /* 0x000fe20003f86270 */
[----:B------:R-:W-:Y:S02]  /*0640*/  IMAD.MOV R11, RZ, RZ, -R0 ;  /* 0x000000ffff0b7224 */ /* 0x000fe400078e0a00 */
[----:B------:R-:W-:-:S04]  /*0650*/  IMAD.HI.U32 R2, R3, R10, RZ ;  /* 0x0000000a03027227 */ /* 0x000fc800078e00ff */
[----:B------:R-:W-:-:S04]  /*0660*/  IMAD.HI.U32 R0, R3, R6, RZ ;  /* 0x0000000603007227 */ /* 0x000fc800078e00ff */
[-C--:B------:R-:W-:Y:S02]  /*0670*/  IMAD R3, R2, R11.reuse, R10 ;  /* 0x0000000b02037224 */ /* 0x080fe400078e020a */
[----:B------:R-:W-:Y:S01]  /*0680*/  IMAD R0, R0, R11, R6 ;  /* 0x0000000b00007224 */ /* 0x000fe200078e0206 */
[----:B------:R-:W-:Y:S02]  /*0690*/  SHF.R.U32.HI R6, RZ, 0x1, R204 ;  /* 0x00000001ff067819 */ /* 0x000fe400000116cc */
[C---:B------:R-:W-:Y:S02]  /*06a0*/  ISETP.GT.U32.AND P3, PT, R9.reuse, R3, PT ;  /* 0x000000030900720c */ /* 0x040fe40003f64070 */
[----:B------:R-:W-:Y:S02]  /*06b0*/  ISETP.GT.U32.AND P0, PT, R9, R0, PT ;  /* 0x000000000900720c */ /* 0x000fe40003f04070 */
[----:B------:R-:W-:-:S09]  /*06c0*/  LOP3.LUT R10, R6, 0x8, RZ, 0xc0, !PT ;  /* 0x00000008060a7812 */ /* 0x000fd200078ec0ff */
[--C-:B------:R-:W-:Y:S01]  /*06d0*/  @!P3 IMAD.IADD R3, R3, 0x1, -R9.reuse ;  /* 0x000000010303b824 */ /* 0x100fe200078e0a09 */
[----:B------:R-:W-:Y:S01]  /*06e0*/  @!P3 IADD3 R2, R2, 0x1, RZ ;  /* 0x000000010202b810 */ /* 0x000fe20007ffe0ff */
[----:B------:R-:W-:-:S03]  /*06f0*/  @!P0 IMAD.IADD R0, R0, 0x1, -R9 ;  /* 0x0000000100008824 */ /* 0x000fc600078e0a09 */
[----:B------:R-:W-:Y:S01]  /*0700*/  ISETP.GE.U32.AND P0, PT, R3, R9, PT ;  /* 0x000000090300720c */ /* 0x000fe20003f06070 */
[----:B------:R-:W-:Y:S01]  /*0710*/  IMAD.SHL.U32 R3, R204, 0x4, RZ ;  /* 0x00000004cc037824 */ /* 0x000fe200078e00ff */
[----:B------:R-:W-:-:S04]  /*0720*/  ISETP.GT.U32.AND P1, PT, R9, R0, PT ;  /* 0x000000000900720c */ /* 0x000fc80003f24070 */
[----:B------:R-:W-:Y:S02]  /*0730*/  LOP3.LUT R6, R3, 0x8, RZ, 0xc0, !PT ;  /* 0x0000000803067812 */ /* 0x000fe400078ec0ff */
[C-C-:B------:R-:W-:Y:S02]  /*0740*/  LOP3.LUT R7, R10.reuse, 0x10, R3.reuse, 0xf8, !PT ;  /* 0x000000100a077812 */ /* 0x140fe400078ef803 */
[----:B------:R-:W-:Y:S02]  /*0750*/  LOP3.LUT R10, R10, 0x18, R3, 0x78, !PT ;  /* 0x000000180a0a7812 */ /* 0x000fe400078e7803 */
[----:B------:R-:W-:Y:S02]  /*0760*/  LOP3.LUT R8, R7, 0x10, R6, 0x1e, !PT ;  /* 0x0000001007087812 */ /* 0x000fe400078e1e06 */
[----:B------:R-:W-:Y:S01]  /*0770*/  @P0 IADD3 R2, R2, 0x1, RZ ;  /* 0x0000000102020810 */ /* 0x000fe20007ffe0ff */
[----:B------:R-:W-:Y:S01]  /*0780*/  @!P1 IMAD.IADD R0, R0, 0x1, -R9 ;  /* 0x0000000100009824 */ /* 0x000fe200078e0a09 */
[----:B------:R-:W-:-:S02]  /*0790*/  ISETP.NE.AND P0, PT, R5, RZ, PT ;  /* 0x000000ff0500720c */ /* 0x000fc40003f05270 */
[----:B------:R-:W-:Y:S01]  /*07a0*/  LOP3.LUT R5, RZ, R5, RZ, 0x33, !PT ;  /* 0x00000005ff057212 */ /* 0x000fe200078e33ff */
[----:B------:R-:W-:Y:S01]  /*07b0*/  @!P4 IMAD.MOV R2, RZ, RZ, -R2 ;  /* 0x000000ffff02c224 */ /* 0x000fe200078e0a02 */
[----:B------:R-:W-:Y:S01]  /*07c0*/  LOP3.LUT R6, R204, 0x8, RZ, 0xc0, !PT ;  /* 0x00000008cc067812 */ /* 0x000fe200078ec0ff */
[----:B------:R-:W-:Y:S01]  /*07d0*/  @!P2 IMAD.MOV R0, RZ, RZ, -R0 ;  /* 0x000000ffff00a224 */ /* 0x000fe200078e0a00 */
[----:B------:R-:W-:Y:S02]  /*07e0*/  LOP3.LUT R9, R219, 0x10, RZ, 0xc0, !PT ;  /* 0x00000010db097812 */ /* 0x000fe400078ec0ff */
[C---:B------:R-:W-:Y:S02]  /*07f0*/  SEL R2, R5.reuse, R2, !P0 ;  /* 0x0000000205027207 */ /* 0x040fe40004000000 */
[----:B------:R-:W-:Y:S02]  /*0800*/  SEL R7, R5, R0, !P0 ;  /* 0x0000000005077207 */ /* 0x000fe40004000000 */
[----:B------:R-:W-:Y:S01]  /*0810*/  LOP3.LUT R11, R6, 0x10, R219, 0xf8, !PT ;  /* 0x00000010060b7812 */ /* 0x000fe200078ef8db */
[----:B------:R-:W-:Y:S01]  /*0820*/  IMAD.SHL.U32 R197, R2, 0x80, RZ ;  /* 0x0000008002c57824 */ /* 0x000fe200078e00ff */
[----:B------:R-:W-:Y:S01]  /*0830*/  SHF.R.S32.HI R5, RZ, 0x18, R2 ;  /* 0x00000018ff057819 */ /* 0x000fe20000011402 */
[----:B------:R-:W-:Y:S01]  /*0840*/  IMAD R7, R4, 0x8, R7 ;  /* 0x0000000804077824 */ /* 0x000fe200078e0207 */
[----:B------:R-:W-:-:S02]  /*0850*/  LOP3.LUT R9, R9, 0xf, R204, 0xf8, !PT ;  /* 0x0000000f09097812 */ /* 0x000fc400078ef8cc */
[----:B------:R-:W-:Y:S01]  /*0860*/  LOP3.LUT R11, R11, 0x7, R204, 0xf8, !PT ;  /* 0x000000070b0b7812 */ /* 0x000fe200078ef8cc */
[----:B------:R-:W-:Y:S01]  /*0870*/  IMAD.SHL.U32 R198, R7, 0x80, RZ ;  /* 0x0000008007c67824 */ /* 0x000fe200078e00ff */
[----:B------:R-:W-:Y:S01]  /*0880*/  SGXT R5, R5, 0x1 ;  /* 0x000000010505781a */ /* 0x000fe20000000200 */
[----:B------:R-:W-:Y:S01]  /*0890*/  IMAD.SHL.U32 R9, R9, 0x20, RZ ;  /* 0x0000002009097824 */ /* 0x000fe200078e00ff */
[----:B------:R-:W-:Y:S01]  /*08a0*/  LOP3.LUT R0, R197, R16, RZ, 0xfc, !PT ;  /* 0x00000010c5007212 */ /* 0x000fe200078efcff */
[----:B------:R-:W-:Y:S01]  /*08b0*/  IMAD.SHL.U32 R11, R11, 0x20, RZ ;  /* 0x000000200b0b7824 */ /* 0x000fe200078e00ff */
[----:B------:R-:W-:Y:S02]  /*08c0*/  SHF.R.S32.HI R4, RZ, 0x18, R7 ;  /* 0x00000018ff047819 */ /* 0x000fe40000011407 */
[----:B------:R-:W-:Y:S02]  /*08d0*/  LEA.HI R2, R5, R0, RZ, 0xc ;  /* 0x0000000005027211 */ /* 0x000fe400078f60ff */
[----:B------:R-:W-:-:S02]  /*08e0*/  SGXT R7, R4, 0x1 ;  /* 0x000000010407781a */ /* 0x000fc40000000200 */
[C-C-:B------:R-:W-:Y:S02]  /*08f0*/  LOP3.LUT R5, R198.reuse, 0x60, R16.reuse, 0xfe, !PT ;  /* 0x00000060c6057812 */ /* 0x140fe400078efe10 */
[----:B------:R-:W-:Y:S02]  /*0900*/  LOP3.LUT R4, R198, 0x40, R16, 0xfe, !PT ;  /* 0x00000040c6047812 */ /* 0x000fe400078efe10 */
[-C--:B------:R-:W-:Y:S02]  /*0910*/  LOP3.LUT R216, R10, R9.reuse, RZ, 0xfc, !PT ;  /* 0x000000090ad87212 */ /* 0x080fe400078efcff */
[C---:B------:R-:W-:Y:S02]  /*0920*/  IADD3 R213, R11.reuse, 0x400, RZ ;  /* 0x000004000bd57810 */ /* 0x040fe40007ffe0ff */
[----:B------:R-:W-:Y:S02]  /*0930*/  LOP3.LUT R215, R8, R9, RZ, 0xfc, !PT ;  /* 0x0000000908d77212 */ /* 0x000fe400078efcff */
[----:B------:R-:W-:-:S02]  /*0940*/  IADD3 R211, R11, 0x800, RZ ;  /* 0x000008000bd37810 */ /* 0x000fc40007ffe0ff */
[----:B------:R-:W-:Y:S02]  /*0950*/  IADD3 R11, R11, 0xc00, RZ ;  /* 0x00000c000b0b7810 */ /* 0x000fe40007ffe0ff */
[----:B------:R-:W-:Y:S02]  /*0960*/  LOP3.LUT R9, R2, 0x1ff000, RZ, 0xc0, !PT ;  /* 0x001ff00002097812 */ /* 0x000fe400078ec0ff */
[C---:B------:R-:W-:Y:S02]  /*0970*/  LEA.HI R6, R7.reuse, R5, RZ, 0x9 ;  /* 0x0000000507067211 */ /* 0x040fe400078f48ff */
[----:B------:R-:W-:Y:S02]  /*0980*/  LEA.HI R2, R7, R4, RZ, 0x9 ;  /* 0x0000000407027211 */ /* 0x000fe400078f48ff */
[-C--:B------:R-:W-:Y:S02]  /*0990*/  LOP3.LUT R214, R213, R10.reuse, RZ, 0xfc, !PT ;  /* 0x0000000ad5d67212 */ /* 0x080fe400078efcff */
[----:B------:R-:W-:-:S02]  /*09a0*/  LOP3.LUT R212, R211, R10, RZ, 0xfc, !PT ;  /* 0x0000000ad3d47212 */ /* 0x000fc400078efcff */
[C---:B------:R-:W-:Y:S02]  /*09b0*/  LOP3.LUT R213, R8.reuse, R213, RZ, 0xfc, !PT ;  /* 0x000000d508d57212 */ /* 0x040fe400078efcff */
[----:B------:R-:W-:Y:S02]  /*09c0*/  LOP3.LUT R211, R8, R211, RZ, 0xfc, !PT ;  /* 0x000000d308d37212 */ /* 0x000fe400078efcff */
[----:B------:R-:W-:Y:S01]  /*09d0*/  LOP3.LUT R210, R11, R10, RZ, 0xfc, !PT ;  /* 0x0000000a0bd27212 */ /* 0x000fe200078efcff */
[----:B------:R-:W-:Y:S01]  /*09e0*/  IMAD.IADD R10, R0, 0x1, -R9 ;  /* 0x00000001000a7824 */ /* 0x000fe200078e0a09 */
[----:B------:R-:W-:Y:S02]  /*09f0*/  LOP3.LUT R209, R8, R11, RZ, 0xfc, !PT ;  /* 0x0000000b08d17212 */ /* 0x000fe400078efcff */
[----:B------:R-:W-:Y:S01]  /*0a00*/  LOP3.LUT R8, R6, 0x1ffe00, RZ, 0xc0, !PT ;  /* 0x001ffe0006087812 */ /* 0x000fe200078ec0ff */
[----:B------:R-:W-:Y:S01]  /*0a10*/  IMAD R28, R10, 0x2800, RZ ;  /* 0x000028000a1c7824 */ /* 0x000fe200078e02ff */
[----:B------:R-:W-:-:S02]  /*0a20*/  LOP3.LUT R9, R2, 0x1ffe00, RZ, 0xc0, !PT ;  /* 0x001ffe0002097812 */ /* 0x000fc400078ec0ff */
[C---:B------:R-:W-:Y:S01]  /*0a30*/  LOP3.LUT R2, R198.reuse, 0x20, R16, 0xfe, !PT ;  /* 0x00000020c6027812 */ /* 0x040fe200078efe10 */
[----:B------:R-:W-:Y:S01]  /*0a40*/  IMAD.IADD R8, R5, 0x1, -R8 ;  /* 0x0000000105087824 */ /* 0x000fe200078e0a08 */
[----:B------:R-:W-:Y:S01]  /*0a50*/  LOP3.LUT R0, R198, R16, RZ, 0xfc, !PT ;  /* 0x00000010c6007212 */ /* 0x000fe200078efcff */
[----:B------:R-:W-:Y:S01]  /*0a60*/  IMAD.IADD R6, R4, 0x1, -R9 ;  /* 0x0000000104067824 */ /* 0x000fe200078e0a09 */
[C---:B------:R-:W-:Y:S01]  /*0a70*/  LEA.HI R5, R7.reuse, R2, RZ, 0x9 ;  /* 0x0000000207057211 */ /* 0x040fe200078f48ff */
[----:B------:R-:W-:Y:S01]  /*0a80*/  IMAD R26, R8, 0x2800, RZ ;  /* 0x00002800081a7824 */ /* 0x000fe200078e02ff */
[----:B------:R-:W-:Y:S01]  /*0a90*/  LEA.HI R4, R7, R0, RZ, 0x9 ;  /* 0x0000000007047211 */ /* 0x000fe200078f48ff */
[----:B------:R-:W-:Y:S01]  /*0aa0*/  IMAD R24, R6, 0x2800, RZ ;  /* 0x0000280006187824 */ /* 0x000fe200078e02ff */
[----:B------:R-:W-:Y:S02]  /*0ab0*/  LOP3.LUT R9, R5, 0x1ffe00, RZ, 0xc0, !PT ;  /* 0x001ffe0005097812 */ /* 0x000fe400078ec0ff */
[----:B------:R-:W-:Y:S01]  /*0ac0*/  LOP3.LUT R7, R4, 0x1ffe00, RZ, 0xc0, !PT ;  /* 0x001ffe0004077812 */ /* 0x000fe200078ec0ff */
[----:B------:R-:W-:Y:S01]  /*0ad0*/  IMAD.WIDE R4, R28, 0x2, RZ ;  /* 0x000000021c047825 */ /* 0x000fe200078e02ff */
[----:B------:R-:W-:-:S02]  /*0ae0*/  LOP3.LUT R17, R197, 0x40, R16, 0xfe, !PT ;  /* 0x00000040c5117812 */ /* 0x000fc400078efe10 */
[----:B------:R-:W-:Y:S01]  /*0af0*/  SHF.R.S32.HI R27, RZ, 0x1f, R26 ;  /* 0x0000001fff1b7819 */ /* 0x000fe2000001141a */
[----:B------:R-:W-:Y:S01]  /*0b00*/  IMAD.IADD R11, R2, 0x1, -R9 ;  /* 0x00000001020b7824 */ /* 0x000fe200078e0a09 */
[----:B------:R-:W-:Y:S01]  /*0b10*/  LOP3.LUT R189, R15, R5, RZ, 0xfc, !PT ;  /* 0x000000050fbd7212 */ /* 0x000fe200078efcff */
[----:B------:R-:W-:Y:S01]  /*0b20*/  IMAD.IADD R10, R0, 0x1, -R7 ;  /* 0x00000001000a7824 */ /* 0x000fe200078e0a07 */
[----:B------:R-:W-:Y:S01]  /*0b30*/  LOP3.LUT R2, R14, R4, RZ, 0xfc, !PT ;  /* 0x000000040e027212 */ /* 0x000fe200078efcff */
[----:B------:R-:W-:Y:S01]  /*0b40*/  IMAD.WIDE R8, R24, 0x2, RZ ;  /* 0x0000000218087825 */ /* 0x000fe200078e02ff */
[----:B------:R-:W-:Y:S02]  /*0b50*/  LOP3.LUT R208, R3, 0x18, R204, 0x48, !PT ;  /* 0x0000001803d07812 */ /* 0x000fe400078e48cc */
[----:B------:R-:W-:Y:S01]  /*0b60*/  IADD3 R2, P4, R2, c[0x0][0x168], RZ ;  /* 0x00005a0002027a10 */ /* 0x000fe20007f9e0ff */
[----:B------:R-:W-:Y:S01]  /*0b70*/  IMAD.WIDE R6, R26, 0x2, RZ ;  /* 0x000000021a067825 */ /* 0x000fe200078e02ff */
[----:B------:R-:W-:-:S02]  /*0b80*/  LOP3.LUT R5, R14, R8, RZ, 0xfc, !PT ;  /* 0x000000080e057212 */ /* 0x000fc400078efcff */
[----:B------:R-:W-:Y:S01]  /*0b90*/  LOP3.LUT R181, R15, R9, RZ, 0xfc, !PT ;  /* 0x000000090fb57212 */ /* 0x000fe200078efcff */
[----:B------:R-:W-:Y:S01]  /*0ba0*/  IMAD R22, R11, 0x2800, RZ ;  /* 0x000028000b167824 */ /* 0x000fe200078e02ff */
[----:B------:R-:W-:Y:S01]  /*0bb0*/  LOP3.LUT R183, R15, R7, RZ, 0xfc, !PT ;  /* 0x000000070fb77212 */ /* 0x000fe200078efcff */
[----:B------:R-:W-:Y:S01]  /*0bc0*/  IMAD R18, R10, 0x2800, RZ ;  /* 0x000028000a127824 */ /* 0x000fe200078e02ff */
[----:B------:R-:W-:Y:S01]  /*0bd0*/  LOP3.LUT R7, R217, 0x18, R204, 0x48, !PT ;  /* 0x00000018d9077812 */ /* 0x000fe200078e48cc */
[----:B------:R-:W-:Y:S01]  /*0be0*/  IMAD.WIDE R8, R22, 0x2, RZ ;  /* 0x0000000216087825 */ /* 0x000fe200078e02ff */
[----:B------:R-:W-:Y:S02]  /*0bf0*/  LOP3.LUT R0, R14, R6, RZ, 0xfc, !PT ;  /* 0x000000060e007212 */ /* 0x000fe400078efcff */
[----:B------:R-:W-:Y:S01]  /*0c00*/  LOP3.LUT R30, R18, 0x18, R217, 0xf8, !PT ;  /* 0x00000018121e7812 */ /* 0x000fe200078ef8d9 */
[----:B------:R-:W-:Y:S01]  /*0c10*/  IMAD R218, R16, 0x20, R7 ;  /* 0x0000002010da7824 */ /* 0x000fe200078e0207 */
[----:B------:R-:W-:Y:S01]  /*0c20*/  LOP3.LUT R4, R15, R9, RZ, 0xfc, !PT ;  /* 0x000000090f047212 */ /* 0x000fe200078efcff */
[----:B------:R-:W-:Y:S01]  /*0c30*/  IMAD.WIDE R12, R18, 0x2, RZ ;  /* 0x00000002120c7825 */ /* 0x000fe200078e02ff */
[----:B------:R-:W-:-:S02]  /*0c40*/  LOP3.LUT R9, R197, 0x20, R16, 0xfe, !PT ;  /* 0x00000020c5097812 */ /* 0x000fc400078efe10 */
[----:B------:R-:W-:Y:S01]  /*0c50*/  LOP3.LUT R16, R197, 0x60, R16, 0xfe, !PT ;  /* 0x00000060c5107812 */ /* 0x000fe200078efe10 */
[----:B------:R-:W-:Y:S01]  /*0c60*/  IMAD.SHL.U32 R218, R218, 0x2, RZ ;  /* 0x00000002dada7824 */ /* 0x000fe200078e00ff */
[----:B------:R-:W-:Y:S01]  /*0c70*/  SHF.R.S32.HI R19, RZ, 0x1f, R18 ;  /* 0x0000001fff137819 */ /* 0x000fe20000011412 */
[C---:B------:R-:W-:Y:S01]  /*0c80*/  IMAD.WIDE R10, R30.reuse, R199, c[0x0][0x160] ;  /* 0x000058001e0a7625 */ /* 0x040fe200078e02c7 */
[----:B------:R-:W-:Y:S02]  /*0c90*/  LEA R20, P0, R30, c[0x0][0x160], 0x1 ;  /* 0x000058001e147a11 */ /* 0x000fe400078008ff */
[----:B------:R-:W-:Y:S02]  /*0ca0*/  PRMT R18, R16, 0x9910, RZ ;  /* 0x0000991010127816 */ /* 0x000fe400000000ff */
[C---:B------:R-:W-:Y:S01]  /*0cb0*/  LOP3.LUT R7, R14.reuse, R8, RZ, 0xfc, !PT ;  /* 0x000000080e077212 */ /* 0x040fe200078efcff */
[----:B------:R1:W-:Y:S01]  /*0cc0*/  LDGSTS.E.BYPASS.128 [R218], [R10.64] ;  /* 0x000000000ada7fae */ /* 0x0003e2000b901c46 */
[----:B------:R-:W-:-:S02]  /*0cd0*/  LOP3.LUT R8, R14, R12, RZ, 0xfc, !PT ;  /* 0x0000000c0e087212 */ /* 0x000fc400078efcff */
[----:B------:R-:W-:Y:S02]  /*0ce0*/  PRMT R12, R9, 0x9910, RZ ;  /* 0x00009910090c7816 */ /* 0x000fe400000000ff */
[----:B------:R-:W-:Y:S01]  /*0cf0*/  LEA.HI.X R21, R30, c[0x0][0x164], R19, 0x1, P0 ;  /* 0x000059001e157a11 */ /* 0x000fe200000f0c13 */
[----:B------:R-:W-:Y:S01]  /*0d00*/  IMAD.MOV.U32 R19, RZ, RZ, R18 ;  /* 0x000000ffff137224 */ /* 0x000fe200078e0012 */
[----:B------:R-:W-:Y:S02]  /*0d10*/  LOP3.LUT R6, R15, R13, RZ, 0xfc, !PT ;  /* 0x0000000d0f067212 */ /* 0x000fe400078efcff */
[----:B------:R-:W-:Y:S02]  /*0d20*/  PRMT R13, R17, 0x9910, RZ ;  /* 0x00009910110d7816 */ /* 0x000fe400000000ff */
[----:B------:R-:W-:Y:S02]  /*0d30*/  LOP3.LUT R18, R22, 0x18, R217, 0xf8, !PT ;  /* 0x0000001816127812 */ /* 0x000fe400078ef8d9 */
[----:B-1----:R-:W-:-:S02]  /*0d40*/  SHF.R.S32.HI R10, RZ, 0xf, R12 ;  /* 0x0000000fff0a7819 */ /* 0x002fc4000001140c */
[----:B------:R-:W-:Y:S02]  /*0d50*/  SHF.R.S32.HI R12, RZ, 0xf, R19 ;  /* 0x0000000fff0c7819 */ /* 0x000fe40000011413 */
[----:B------:R-:W-:Y:S02]  /*0d60*/  SHF.R.S32.HI R11, RZ, 0xf, R13 ;  /* 0x0000000fff0b7819 */ /* 0x000fe4000001140d */
[----:B------:R-:W-:Y:S02]  /*0d70*/  LOP3.LUT R30, R10, 0xffff, RZ, 0xc0, !PT ;  /* 0x0000ffff0a1e7812 */ /* 0x000fe400078ec0ff */
[----:B------:R-:W-:Y:S02]  /*0d80*/  SHF.R.S32.HI R13, RZ, 0x1f, R22 ;  /* 0x0000001fff0d7819 */ /* 0x000fe40000011416 */
[----:B------:R-:W-:Y:S02]  /*0d90*/  LEA R22, P0, R18, c[0x0][0x160], 0x1 ;  /* 0x0000580012167a11 */ /* 0x000fe400078008ff */
[----:B------:R-:W-:-:S02]  /*0da0*/  LOP3.LUT R19, R12, 0xffff, RZ, 0xc0, !PT ;  /* 0x0000ffff0c137812 */ /* 0x000fc400078ec0ff */
[----:B------:R-:W-:Y:S01]  /*0db0*/  LOP3.LUT R32, R11, 0xffff, RZ, 0xc0, !PT ;  /* 0x0000ffff0b207812 */ /* 0x000fe200078ec0ff */
[----:B------:R-:W-:Y:S01]  /*0dc0*/  IMAD.WIDE R10, R18, R199, c[0x0][0x160] ;  /* 0x00005800120a7625 */ /* 0x000fe200078e02c7 */
[----:B------:R-:W-:Y:S02]  /*0dd0*/  LEA.HI R12, R30, R9, RZ, 0x1c ;  /* 0x000000091e0c7211 */ /* 0x000fe400078fe0ff */
[----:B------:R-:W-:Y:S02]  /*0de0*/  LEA.HI.X R23, R18, c[0x0][0x164], R13, 0x1, P0 ;  /* 0x0000590012177a11 */ /* 0x000fe400000f0c0d */
[----:B------:R-:W-:Y:S01]  /*0df0*/  LEA.HI R13, R32, R17, RZ, 0x1c ;  /* 0x00000011200d7211 */ /* 0x000fe200078fe0ff */
[----:B------:R1:W-:Y:S01]  /*0e00*/  LDGSTS.E.BYPASS.128 [R218+0x800], [R10.64] ;  /* 0x008000000ada7fae */ /* 0x0003e2000b901c46 */
[----:B------:R-:W-:Y:S02]  /*0e10*/  LEA.HI R18, R19, R16, RZ, 0x1c ;  /* 0x0000001013127211 */ /* 0x000fe400078fe0ff */
[----:B------:R-:W-:-:S02]  /*0e20*/  LOP3.LUT R12, R12, 0xf000, RZ, 0xc0, !PT ;  /* 0x0000f0000c0c7812 */ /* 0x000fc400078ec0ff */
[----:B------:R-:W-:Y:S02]  /*0e30*/  LOP3.LUT R13, R13, 0xf000, RZ, 0xc0, !PT ;  /* 0x0000f0000d0d7812 */ /* 0x000fe400078ec0ff */
[----:B------:R-:W-:Y:S01]  /*0e40*/  LOP3.LUT R18, R18, 0xf000, RZ, 0xc0, !PT ;  /* 0x0000f00012127812 */ /* 0x000fe200078ec0ff */
[----:B------:R-:W-:Y:S01]  /*0e50*/  IMAD.MOV R12, RZ, RZ, -R12 ;  /* 0x000000ffff0c7224 */ /* 0x000fe200078e0a0c */
[----:B------:R-:W-:Y:S01]  /*0e60*/  LOP3.LUT R30, R24, 0x18, R217, 0xf8, !PT ;  /* 0x00000018181e7812 */ /* 0x000fe200078ef8d9 */
[----:B------:R-:W-:Y:S01]  /*0e70*/  IMAD.MOV R13, RZ, RZ, -R13 ;  /* 0x000000ffff0d7224 */ /* 0x000fe200078e0a0d */
[----:B------:R-:W-:Y:S01]  /*0e80*/  SHF.R.S32.HI R19, RZ, 0x1f, R24 ;  /* 0x0000001fff137819 */ /* 0x000fe20000011418 */
[----:B------:R-:W-:Y:S01]  /*0e90*/  IMAD.MOV R29, RZ, RZ, -R18 ;  /* 0x000000ffff1d7224 */ /* 0x000fe200078e0a12 */
[C---:B------:R-:W-:Y:S01]  /*0ea0*/  LEA R24, P0, R30.reuse, c[0x0][0x160], 0x1 ;  /* 0x000058001e187a11 */ /* 0x040fe200078008ff */
[----:B-1----:R-:W-:Y:S01]  /*0eb0*/  IMAD.WIDE R10, R30, R199, c[0x0][0x160] ;  /* 0x000058001e0a7625 */ /* 0x002fe200078e02c7 */
[----:B------:R-:W-:-:S02]  /*0ec0*/  PRMT R18, R12, 0x7710, RZ ;  /* 0x000077100c127816 */ /* 0x000fc400000000ff */
[----:B------:R-:W-:Y:S02]  /*0ed0*/  LEA.HI.X R25, R30, c[0x0][0x164], R19, 0x1, P0 ;  /* 0x000059001e197a11 */ /* 0x000fe400000f0c13 */
[----:B------:R-:W-:Y:S01]  /*0ee0*/  PRMT R30, R13, 0x7710, RZ ;  /* 0x000077100d1e7816 */ /* 0x000fe200000000ff */
[----:B------:R-:W-:Y:S01]  /*0ef0*/  IMAD.IADD R9, R9, 0x1, R18 ;  /* 0x0000000109097824 */ /* 0x000fe200078e0212 */
[----:B------:R-:W-:Y:S01]  /*0f00*/  PRMT R19, R29, 0x7710, RZ ;  /* 0x000077101d137816 */ /* 0x000fe200000000ff */
[----:B------:R1:W-:Y:S01]  /*0f10*/  LDGSTS.E.BYPASS.128 [R218+0x1000], [R10.64] ;  /* 0x010000000ada7fae */ /* 0x0003e2000b901c46 */
[--C-:B------:R-:W-:Y:S01]  /*0f20*/  LOP3.LUT R32, R26, 0x18, R217.reuse, 0xf8, !PT ;  /* 0x000000181a207812 */ /* 0x100fe200078ef8d9 */
[----:B------:R-:W-:Y:S01]  /*0f30*/  IMAD.IADD R17, R17, 0x1, R30 ;  /* 0x0000000111117824 */ /* 0x000fe200078e021e */
[----:B------:R-:W-:Y:S01]  /*0f40*/  LOP3.LUT R18, R28, 0x18, R217, 0xf8, !PT ;  /* 0x000000181c127812 */ /* 0x000fe200078ef8d9 */
[----:B------:R-:W-:Y:S01]  /*0f50*/  IMAD.IADD R16, R16, 0x1, R19 ;  /* 0x0000000110107824 */ /* 0x000fe200078e0213 */
[C---:B------:R-:W-:Y:S01]  /*0f60*/  LEA R26, P0, R32.reuse, c[0x0][0x160], 0x1 ;  /* 0x00005800201a7a11 */ /* 0x040fe200078008ff */
[----:B------:R-:W-:Y:S01]  /*0f70*/  IMAD.WIDE R12, R32, R199, c[0x0][0x160] ;  /* 0x00005800200c7625 */ /* 0x000fe200078e02c7 */
[----:B------:R-:W-:-:S02]  /*0f80*/  PRMT R30, R9, 0x9910, RZ ;  /* 0x00009910091e7816 */ /* 0x000fc400000000ff */
[----:B------:R-:W-:Y:S02]  /*0f90*/  LEA.HI.X R27, R32, c[0x0][0x164], R27, 0x1, P0 ;  /* 0x00005900201b7a11 */ /* 0x000fe400000f0c1b */
[----:B------:R-:W-:Y:S01]  /*0fa0*/  SHF.R.S32.HI R19, RZ, 0x1f, R28 ;  /* 0x0000001fff137819 */ /* 0x000fe2000001141c */
[----:B------:R-:W-:Y:S01]  /*0fb0*/  IMAD R30, R30, 0x2800, RZ ;  /* 0x000028001e1e7824 */ /* 0x000fe200078e02ff */
[----:B------:R-:W-:Y:S01]  /*0fc0*/  PRMT R34, R16, 0x9910, RZ ;  /* 0x0000991010227816 */ /* 0x000fe200000000ff */
[C---:B-1----:R-:W-:Y:S01]  /*0fd0*/  IMAD.WIDE R10, R18.reuse, R199, c[0x0][0x168] ;  /* 0x00005a00120a7625 */ /* 0x042fe200078e02c7 */
[----:B------:R-:W-:Y:S01]  /*0fe0*/  LEA R28, P0, R18, c[0x0][0x168], 0x1 ;  /* 0x00005a00121c7a11 */ /* 0x000fe200078008ff */
[----:B------:R1:W-:Y:S01]  /*0ff0*/  LDGSTS.E.BYPASS.128 [R218+0x1800], [R12.64] ;  /* 0x018000000cda7fae */ /* 0x0003e2000b901c46 */
[----:B------:R-:W-:Y:S01]  /*1000*/  PRMT R32, R17, 0x9910, RZ ;  /* 0x0000991011207816 */ /* 0x000fe200000000ff */
[----:B------:R-:W-:Y:S01]  /*1010*/  IMAD R34, R34, 0x2800, RZ ;  /* 0x0000280022227824 */ /* 0x000fe200078e02ff */
[----:B------:R-:W-:Y:S01]  /*1020*/  LEA.HI.X R29, R18, c[0x0][0x16c], R19, 0x1, P0 ;  /* 0x00005b00121d7a11 */ /* 0x000fe200000f0c13 */
[C---:B------:R-:W-:Y:S01]  /*1030*/  IMAD.WIDE R18, R30.reuse, 0x2, RZ ;  /* 0x000000021e127825 */ /* 0x040fe200078e02ff */
[--C-:B------:R-:W-:Y:S01]  /*1040*/  LOP3.LUT R36, R30, 0x18, R217.reuse, 0xf8, !PT ;  /* 0x000000181e247812 */ /* 0x100fe200078ef8d9 */
[----:B------:R-:W0:Y:S01]  /*1050*/  LDGDEPBAR ;  /* 0x00000000000079af */ /* 0x000e220000000000 */
[----:B------:R-:W-:Y:S01]  /*1060*/  SHF.R.S32.HI R9, RZ, 0x1f, R30 ;  /* 0x0000001fff097819 */ /* 0x000fe2000001141e */
[----:B------:R-:W-:Y:S01]  /*1070*/  IMAD R32, R32, 0x2800, RZ ;  /* 0x0000280020207824 */ /* 0x000fe200078e02ff */
[----:B------:R-:W-:Y:S01]  /*1080*/  LOP3.LUT R191, R15, R19, RZ, 0xfc, !PT ;  /* 0x000000130fbf7212 */ /* 0x000fe200078efcff */
[----:B------:R2:W-:Y:S01]  /*1090*/  LDGSTS.E.BYPASS.128 [R218+0x4000], [R10.64] ;  /* 0x040000000ada7fae */ /* 0x0005e2000b901c46 */
[----:B------:R-:W-:Y:S01]  /*10a0*/  LOP3.LUT R192, R14, R18, RZ, 0xfc, !PT ;  /* 0x000000120ec07212 */ /* 0x000fe200078efcff */
[----:B-1----:R-:W-:Y:S01]  /*10b0*/  IMAD.WIDE R12, R34, 0x2, RZ ;  /* 0x00000002220c7825 */ /* 0x002fe200078e02ff */
[----:B------:R-:W-:-:S02]  /*10c0*/  LOP3.LUT R38, R32, 0x18, R217, 0xf8, !PT ;  /* 0x0000001820267812 */ /* 0x000fc400078ef8d9 */
[----:B------:R-:W-:Y:S01]  /*10d0*/  SHF.R.S32.HI R19, RZ, 0x1f, R32 ;  /* 0x0000001fff137819 */ /* 0x000fe20000011420 */
[----:B------:R-:W-:Y:S01]  /*10e0*/  IMAD.WIDE R16, R32, 0x2, RZ ;  /* 0x0000000220107825 */ /* 0x000fe200078e02ff */
[----:B------:R-:W-:Y:S02]  /*10f0*/  LOP3.LUT R32, R34, 0x18, R217, 0xf8, !PT ;  /* 0x0000001822207812 */ /* 0x000fe400078ef8d9 */
[----:B------:R-:W-:Y:S02]  /*1100*/  LOP3.LUT R196, R14, R12, RZ, 0xfc, !PT ;  /* 0x0000000c0ec47212 */ /* 0x000fe400078efcff */
[C---:B------:R-:W-:Y:S01]  /*1110*/  LOP3.LUT R195, R15.reuse, R13, RZ, 0xfc, !PT ;  /* 0x0000000d0fc37212 */ /* 0x040fe200078efcff */
[----:B------:R-:W-:Y:S01]  /*1120*/  IMAD.WIDE R12, R36, R199, c[0x0][0x168] ;  /* 0x00005a00240c7625 */ /* 0x000fe200078e02c7 */
[----:B------:R-:W-:Y:S02]  /*1130*/  LOP3.LUT R194, R14, R16, RZ, 0xfc, !PT ;  /* 0x000000100ec27212 */ /* 0x000fe400078efcff */
[----:B------:R-:W-:Y:S01]  /*1140*/  LOP3.LUT R193, R15, R17, RZ, 0xfc, !PT ;  /* 0x000000110fc17212 */ /* 0x000fe200078efcff */
[----:B--2---:R-:W-:Y:S01]  /*1150*/  IMAD.WIDE R10, R38, R199, c[0x0][0x168] ;  /* 0x00005a00260a7625 */ /* 0x004fe200078e02c7 */
[----:B------:R1:W-:Y:S01]  /*1160*/  LDGSTS.E.BYPASS.128 [R218+0x4800], [R12.64] ;  /* 0x048000000cda7fae */ /* 0x0003e2000b901c46 */
[----:B------:R-:W-:-:S02]  /*1170*/  LEA R16, P0, R36, c[0x0][0x168], 0x1 ;  /* 0x00005a0024107a11 */ /* 0x000fc400078008ff */
[----:B------:R-:W-:Y:S01]  /*1180*/  IMAD.WIDE R14, R32, R199, c[0x0][0x168] ;  /* 0x00005a00200e7625 */ /* 0x000fe200078e02c7 */
[----:B------:R1:W-:Y:S01]  /*1190*/  LDGSTS.E.BYPASS.128 [R218+0x5000], [R10.64] ;  /* 0x050000000ada7fae */ /* 0x0003e2000b901c46 */
[----:B------:R-:W-:Y:S02]  /*11a0*/  LEA R18, P1, R38, c[0x0][0x168], 0x1 ;  /* 0x00005a0026127a11 */ /* 0x000fe400078208ff */
[----:B------:R-:W-:Y:S01]  /*11b0*/  SHF.R.S32.HI R31, RZ, 0x1f, R34 ;  /* 0x0000001fff1f7819 */ /* 0x000fe20000011422 */
[----:B------:R1:W-:Y:S01]  /*11c0*/  LDGSTS.E.BYPASS.128 [R218+0x5800], [R14.64] ;  /* 0x058000000eda7fae */ /* 0x0003e2000b901c46 */
[----:B------:R-:W-:Y:S02]  /*11d0*/  LEA R30, P2, R32, c[0x0][0x168], 0x1 ;  /* 0x00005a00201e7a11 */ /* 0x000fe400078408ff */
[----:B------:R-:W-:Y:S01]  /*11e0*/  LEA.HI.X R17, R36, c[0x0][0x16c], R9, 0x1, P0 ;  /* 0x00005b0024117a11 */ /* 0x000fe200000f0c09 */
[----:B------:R-:W0:Y:S01]  /*11f0*/  LDGDEPBAR ;  /* 0x00000000000079af */ /* 0x000e220000000000 */
[----:B------:R-:W-:Y:S01]  /*1200*/  LEA.HI.X R19, R38, c[0x0][0x16c], R19, 0x1, P1 ;  /* 0x00005b0026137a11 */ /* 0x000fe200008f0c13 */
[----:B------:R-:W-:Y:S01]  /*1210*/  CS2R R36, SRZ ;  /* 0x0000000000247805 */ /* 0x000fe2000001ff00 */
[----:B------:R-:W-:Y:S01]  /*1220*/  LEA.HI.X R31, R32, c[0x0][0x16c], R31, 0x1, P2 ;  /* 0x00005b00201f7a11 */ /* 0x000fe200010f0c1f */
[----:B------:R-:W-:Y:S01]  /*1230*/  BAR.SYNC.DEFER_BLOCKING 0x0 ;  /* 0x0000000000007b1d */ /* 0x000fe20000010000 */
[----:B------:R-:W-:Y:S01]  /*1240*/  IADD3 R190, P5, R2, 0x80, RZ ;  /* 0x0000008002be7810 */ /* 0x000fe20007fbe0ff */
[----:B------:R-:W-:Y:S01]  /*1250*/  CS2R R38, SRZ ;  /* 0x0000000000267805 */ /* 0x000fe2000001ff00 */
[----:B------:R-:W-:-:S02]  /*1260*/  IADD3 R0, P1, R0, c[0x0][0x160], RZ ;  /* 0x0000580000007a10 */ /* 0x000fc40007f3e0ff */
[----:B------:R-:W-:Y:S02]  /*1270*/  IADD3 R5, P2, R5, c[0x0][0x160], RZ ;  /* 0x0000580005057a10 */ /* 0x000fe40007f5e0ff */
[----:B------:R-:W-:Y:S02]  /*1280*/  IADD3 R7, P3, R7, c[0x0][0x160], RZ ;  /* 0x0000580007077a10 */ /* 0x000fe40007f7e0ff */
[----:B------:R-:W-:Y:S02]  /*1290*/  LOP3.LUT R9, R219, 0x8, RZ, 0xc0, !PT ;  /* 0x00000008db097812 */ /* 0x000fe400078ec0ff */
[----:B------:R-:W-:Y:S02]  /*12a0*/  IADD3.X R189, RZ, c[0x0][0x16c], R189, P5, P4 ;  /* 0x00005b00ffbd7a10 */ /* 0x000fe40002fe84bd */
[----:B------:R-:W-:Y:S02]  /*12b0*/  IADD3 R188, P6, R0, 0x80, RZ ;  /* 0x0000008000bc7810 */ /* 0x000fe40007fde0ff */
[----:B------:R-:W-:-:S02]  /*12c0*/  IADD3 R2, P0, R8, c[0x0][0x160], RZ ;  /* 0x0000580008027a10 */ /* 0x000fc40007f1e0ff */
[----:B------:R-:W-:Y:S02]  /*12d0*/  IADD3 R182, P4, R5, 0x80, RZ ;  /* 0x0000008005b67810 */ /* 0x000fe40007f9e0ff */
[----:B------:R-:W-:Y:S02]  /*12e0*/  IADD3 R180, P5, R7, 0x80, RZ ;  /* 0x0000008007b47810 */ /* 0x000fe40007fbe0ff */
[----:B------:R-:W-:Y:S02]  /*12f0*/  LOP3.LUT R9, R9, 0x7, R204, 0xf8, !PT ;  /* 0x0000000709097812 */ /* 0x000fe400078ef8cc */
[----:B------:R-:W-:Y:S01]  /*1300*/  IADD3.X R183, RZ, c[0x0][0x164], R183, P6, P1 ;  /* 0x00005900ffb77a10 */ /* 0x000fe200037e24b7 */
[----:B------:R-:W-:Y:S01]  /*1310*/  @!PT LDS RZ, [RZ] ;  /* 0x00000000fffff984 */ /* 0x000fe20000000800 */
[----:B------:R-:W-:Y:S01]  /*1320*/  @!PT LDS RZ, [RZ] ;  /* 0x00000000fffff984 */ /* 0x000fe20000000800 */
[----:B------:R-:W-:Y:S01]  /*1330*/  @!PT LDS RZ, [RZ] ;  /* 0x00000000fffff984 */ /* 0x000fe20000000800 */
[----:B------:R1:W-:Y:S01]  /*1340*/  LDGSTS.E.BYPASS.128 [R218+0x2000], [R20.64+0x40] ;  /* 0x0200004014da7fae */ /* 0x0003e2000b901c46 */
[----:B------:R-:W-:Y:S01]  /*1350*/  IADD3 R2, P1, R2, 0x80, RZ ;  /* 0x0000008002027810 */ /* 0x000fe20007f3e0ff */
[----:B------:R-:W-:Y:S01]  /*1360*/  IMAD.SHL.U32 R207, R9, 0x20, RZ ;  /* 0x0000002009cf7824 */ /* 0x000fe200078e00ff */
[----:B------:R-:W-:Y:S01]  /*1370*/  IADD3.X R181, RZ, c[0x0][0x164], R181, P4, P2 ;  /* 0x00005900ffb57a10 */ /* 0x000fe200027e44b5 */
[----:B------:R1:W-:Y:S01]  /*1380*/  LDGSTS.E.BYPASS.128 [R218+0x2800], [R22.64+0x40] ;  /* 0x0280004016da7fae */ /* 0x0003e2000b901c46 */
[----:B------:R-:W-:-:S02]  /*1390*/  IADD3.X R3, RZ, c[0x0][0x164], R4, P5, P3 ;  /* 0x00005900ff037a10 */ /* 0x000fc40002fe6404 */
[----:B------:R-:W-:Y:S01]  /*13a0*/  IADD3 R196, P4, R196, c[0x0][0x168], RZ ;  /* 0x00005a00c4c47a10 */ /* 0x000fe20007f9e0ff */
[----:B------:R1:W-:Y:S01]  /*13b0*/  LDGSTS.E.BYPASS.128 [R218+0x3000], [R24.64+0x40] ;  /* 0x0300004018da7fae */ /* 0x0003e2000b901c46 */
[----:B------:R-:W-:Y:S02]  /*13c0*/  IADD3 R194, P3, R194, c[0x0][0x168], RZ ;  /* 0x00005a00c2c27a10 */ /* 0x000fe40007f7e0ff */
[----:B------:R-:W-:Y:S01]  /*13d0*/  IADD3 R192, P2, R192, c[0x0][0x168], RZ ;  /* 0x00005a00c0c07a10 */ /* 0x000fe20007f5e0ff */
[----:B------:R1:W-:Y:S01]  /*13e0*/  LDGSTS.E.BYPASS.128 [R218+0x3800], [R26.64+0x40] ;  /* 0x038000401ada7fae */ /* 0x0003e2000b901c46 */
[----:B------:R-:W-:Y:S02]  /*13f0*/  IADD3.X R0, RZ, c[0x0][0x164], R6, P1, P0 ;  /* 0x00005900ff007a10 */ /* 0x000fe40000fe0406 */
[----:B------:R-:W-:Y:S01]  /*1400*/  IADD3 R196, P0, R196, 0x80, RZ ;  /* 0x00000080c4c47810 */ /* 0x000fe20007f1e0ff */
[----:B------:R-:W0:Y:S01]  /*1410*/  LDGDEPBAR ;  /* 0x00000000000079af */ /* 0x000e220000000000 */
[----:B------:R-:W-:-:S02]  /*1420*/  IADD3 R194, P1, R194, 0x80, RZ ;  /* 0x00000080c2c27810 */ /* 0x000fc40007f3e0ff */
[----:B------:R-:W-:Y:S01]  /*1430*/  IADD3 R192, P5, R192, 0x80, RZ ;  /* 0x00000080c0c07810 */ /* 0x000fe20007fbe0ff */
[----:B------:R1:W-:Y:S01]  /*1440*/  LDGSTS.E.BYPASS.128 [R218+0x6000], [R28.64+0x40] ;  /* 0x060000401cda7fae */ /* 0x0003e2000b901c46 */
[----:B------:R-:W-:Y:S02]  /*1450*/  LOP3.LUT R206, R208, R207, RZ, 0xfc, !PT ;  /* 0x000000cfd0ce7212 */ /* 0x000fe400078efcff */
[----:B------:R-:W-:Y:S01]  /*1460*/  IADD3.X R195, RZ, c[0x0][0x16c], R195, P0, P4 ;  /* 0x00005b00ffc37a10 */ /* 0x000fe200007e84c3 */
[----:B------:R1:W-:Y:S01]  /*1470*/  LDGSTS.E.BYPASS.128 [R218+0x6800], [R16.64+0x40] ;  /* 0x0680004010da7fae */ /* 0x0003e2000b901c46 */
[----:B------:R-:W-:Y:S02]  /*1480*/  IADD3.X R193, RZ, c[0x0][0x16c], R193, P1, P3 ;  /* 0x00005b00ffc17a10 */ /* 0x000fe40000fe64c1 */
[----:B------:R-:W-:Y:S01]  /*1490*/  IADD3.X R191, RZ, c[0x0][0x16c], R191, P5, P2 ;  /* 0x00005b00ffbf7a10 */ /* 0x000fe20002fe44bf */
[----:B------:R1:W-:Y:S04]  /*14a0*/  LDGSTS.E.BYPASS.128 [R218+0x7000], [R18.64+0x40] ;  /* 0x0700004012da7fae */ /* 0x0003e8000b901c46 */
[----:B------:R1:W-:Y:S04]  /*14b0*/  LDGSTS.E.BYPASS.128 [R218+0x7800], [R30.64+0x40] ;  /* 0x078000401eda7fae */ /* 0x0003e8000b901c46 */
[----:B------:R-:W0:Y:S02]  /*14c0*/  LDGDEPBAR ;  /* 0x00000000000079af */ /* 0x000e240000000000 */
.L_x_0:
[----:B------:R-:W-:-:S04]  /*14d0*/  DEPBAR.LE SB0, 0x2 ;  /* 0x000080800000791a */ /* 0x000fc80000000000 */
[----:B------:R-:W-:Y:S01]  /*14e0*/  UIADD3 UR4, UR4, 0x1, URZ ;  /* 0x0000000104047890 */ /* 0x000fe2000fffe03f */
[----:B------:R-:W-:Y:S01]  /*14f0*/  IMAD.IADD R4, R208, 0x1, R207 ;  /* 0x00000001d0047824 */ /* 0x000fe200078e02cf */
[----:B------:R-:W-:Y:S02]  /*1500*/  IADD3 R205, R205, 0x1, RZ ;  /* 0x00000001cdcd7810 */ /* 0x000fe40007ffe0ff */
[----:B------:R-:W-:Y:S01]  /*1510*/  UISETP.GE.AND UP0, UPT, UR4, 0x2, UPT ;  /* 0x000000020400788c */ /* 0x000fe2000bf06270 */
[----:B------:R-:W-:Y:S01]  /*1520*/  BAR.SYNC.DEFER_BLOCKING 0x0 ;  /* 0x0000000000007b1d */ /* 0x000fe20000010000 */
[----:B------:R-:W-:Y:S02]  /*1530*/  ISETP.GE.AND P1, PT, R205, 0x2, PT ;  /* 0x00000002cd00780c */ /* 0x000fe40003f26270 */
[----:B------:R-:W-:Y:S01]  /*1540*/  USEL UR4, UR4, URZ, !UP0 ;  /* 0x0000003f04047287 */ /* 0x000fe2000c000000 */
[----:B------:R-:W-:Y:S02]  /*1550*/  ISETP.GE.U32.AND P0, PT, R203, 0x13e, PT ;  /* 0x0000013ecb00780c */ /* 0x000fe40003f06070 */
[----:B------:R-:W-:Y:S01]  /*1560*/  SEL R205, R205, RZ, !P1 ;  /* 0x000000ffcdcd7207 */ /* 0x000fe20004800000 */
[----:B------:R-:W-:Y:S01]  /*1570*/  USHF.L.U32 UR5, UR4, 0xd, URZ ;  /* 0x0000000d04057899 */ /* 0x000fe2000800063f */
[----:B------:R-:W-:-:S05]  /*1580*/  ISETP.GE.U32.AND.EX P0, PT, R202, RZ, PT, P0 ;  /* 0x000000ffca00720c */ /* 0x000fca0003f06100 */
[----:B------:R-:W-:Y:S02]  /*1590*/  LEA R172, R216, UR5, 0x1 ;  /* 0x00000005d8ac7c11 */ /* 0x000fe4000f8e08ff */
[----:B------:R-:W-:Y:S02]  /*15a0*/  LEA R80, R214, UR5, 0x1 ;  /* 0x00000005d6507c11 */ /* 0x000fe4000f8e08ff */
[----:B------:R-:W-:Y:S02]  /*15b0*/  LEA R177, R206, UR5, 0x1 ;  /* 0x00000005ceb17c11 */ /* 0x000fe4000f8e08ff */
[----:B------:R-:W-:Y:S02]  /*15c0*/  LEA R176, R4, UR5, 0x1 ;  /* 0x0000000504b07c11 */ /* 0x000fe4000f8e08ff */
[----:B------:R-:W-:Y:S02]  /*15d0*/  LEA R76, R212, UR5, 0x1 ;  /* 0x00000005d44c7c11 */ /* 0x000fe4000f8e08ff */
[----:B------:R-:W-:Y:S01]  /*15e0*/  LEA R184, R210, UR5, 0x1 ;  /* 0x00000005d2b87c11 */ /* 0x000fe2000f8e08ff */
[----:B------:R-:W-:Y:S01]  /*15f0*/  LDSM.16.M88.4 R172, [R172] ;  /* 0x00000000acac783b */ /* 0x000fe20000000200 */
[----:B------:R-:W-:-:S03]  /*1600*/  LEA R220, R209, UR5, 0x1 ;  /* 0x00000005d1dc7c11 */ /* 0x000fc6000f8e08ff */
[----:B------:R-:W2:Y:S04]  /*1610*/  LDSM.16.M88.4 R32, [R177+0x4000] ;  /* 0x00400000b120783b */ /* 0x000ea80000000200 */
[----:B-1----:R-:W1:Y:S04]  /*1620*/  LDSM.16.M88.4 R28, [R177+0x4400] ;  /* 0x00440000b11c783b */ /* 0x002e680000000200 */
[----:B------:R-:W3:Y:S04]  /*1630*/  LDSM.16.M88.4 R24, [R176+0x4800] ;  /* 0x00480000b018783b */ /* 0x000ee80000000200 */
[----:B------:R-:W4:Y:S04]  /*1640*/  LDSM.16.M88.4 R20, [R177+0x4c00] ;  /* 0x004c0000b114783b */ /* 0x000f280000000200 */
[----:B------:R-:W3:Y:S04]  /*1650*/  LDSM.16.M88.4 R16, [R176+0x5000] ;  /* 0x00500000b010783b */ /* 0x000ee80000000200 */
[----:B------:R-:W4:Y:S04]  /*1660*/  LDSM.16.M88.4 R12, [R177+0x5400] ;  /* 0x00540000b10c783b */ /* 0x000f280000000200 */
[----:B------:R2:W4:Y:S04]  /*1670*/  LDSM.16.M88.4 R8, [R176+0x5800] ;  /* 0x00580000b008783b */ /* 0x0005280000000200 */
[----:B------:R-:W4:Y:S04]  /*1680*/  LDSM.16.M88.4 R4, [R177+0x5c00] ;  /* 0x005c0000b104783b */ /* 0x000f280000000200 */
[----:B------:R-:W4:Y:S01]  /*1690*/  LDSM.16.M88.4 R80, [R80] ;  /* 0x000000005050783b */ /* 0x000f220000000200 */
[----:B--2---:R-:W-:-:S03]  /*16a0*/  LEA R176, R215, UR5, 0x1 ;  /* 0x00000005d7b07c11 */ /* 0x004fc6000f8e08ff */
[----:B------:R-:W2:Y:S04]  /*16b0*/  LDSM.16.M88.4 R76, [R76] ;  /* 0x000000004c4c783b */ /* 0x000ea80000000200 */
[----:B------:R-:W2:Y:S01]  /*16c0*/  LDSM.16.M88.4 R184, [R184] ;  /* 0x00000000b8b8783b */ /* 0x000ea20000000200 */
[C---:B------:R-:W-:Y:S03]  /*16d0*/  HMMA.16816.F32.BF16 R84, R172.reuse, R32, R84 ;  /* 0x00000020ac54723c */ /* 0x040fe60000041854 */
[----:B------:R-:W2:Y:S05]  /*16e0*/  LDSM.16.M88.4 R176, [R176] ;  /* 0x00000000b0b0783b */ /* 0x000eaa0000000200 */
[C---:B-1----:R-:W-:Y:S08]  /*16f0*/  HMMA.16816.F32.BF16 R36, R172.reuse, R28, R36 ;  /* 0x0000001cac24723c */ /* 0x042ff00000041824 */
[C---:B---3--:R-:W-:Y:S08]  /*1700*/  HMMA.16816.F32.BF16 R40, R172.reuse, R24, R40 ;  /* 0x00000018ac28723c */ /* 0x048ff00000041828 */
[C---:B----4-:R-:W-:Y:S08]  /*1710*/  HMMA.16816.F32.BF16 R44, R172.reuse, R20, R44 ;  /* 0x00000014ac2c723c */ /* 0x050ff0000004182c */
[C---:B------:R-:W-:Y:S08]  /*1720*/  HMMA.16816.F32.BF16 R48, R172.reuse, R16, R48 ;  /* 0x00000010ac30723c */ /* 0x040ff00000041830 */
[C---:B------:R-:W-:Y:S08]  /*1730*/  HMMA.16816.F32.BF16 R52, R172.reuse, R12, R52 ;  /* 0x0000000cac34723c */ /* 0x040ff00000041834 */
[C---:B------:R-:W-:Y:S08]  /*1740*/  HMMA.16816.F32.BF16 R56, R172.reuse, R8, R56 ;  /* 0x00000008ac38723c */ /* 0x040ff00000041838 */
[----:B------:R-:W-:Y:S07]  /*1750*/  HMMA.16816.F32.BF16 R60, R172, R4, R60 ;  /* 0x00000004ac3c723c */ /* 0x000fee000004183c */
[----:B------:R-:W-:Y:S01]  /*1760*/  LEA R172, R213, UR5, 0x1 ;  /* 0x00000005d5ac7c11 */ /* 0x000fe2000f8e08ff */
[C---:B------:R-:W-:Y:S05]  /*1770*/  HMMA.16816.F32.BF16 R64, R80.reuse, R32, R64 ;  /* 0x000000205040723c */ /* 0x040fea0000041840 */
[----:B------:R-:W1:Y:S03]  /*1780*/  LDSM.16.M88.4 R172, [R172] ;  /* 0x00000000acac783b */ /* 0x000e660000000200 */
[C---:B------:R-:W-:Y:S08]  /*1790*/  HMMA.16816.F32.BF16 R68, R80.reuse, R28, R68 ;  /* 0x0000001c5044723c */ /* 0x040ff00000041844 */
[C---:B------:R-:W-:Y:S08]  /*17a0*/  HMMA.16816.F32.BF16 R72, R80.reuse, R24, R72 ;  /* 0x000000185048723c */ /* 0x040ff00000041848 */
[C---:B------:R-:W-:Y:S08]  /*17b0*/  HMMA.16816.F32.BF16 R88, R80.reuse, R20, R88 ;  /* 0x000000145058723c */ /* 0x040ff00000041858 */
[C---:B------:R-:W-:Y:S08]  /*17c0*/  HMMA.16816.F32.BF16 R92, R80.reuse, R16, R92 ;  /* 0x00000010505c723c */ /* 0x040ff0000004185c */
[C---:B------:R-:W-:Y:S08]  /*17d0*/  HMMA.16816.F32.BF16 R96, R80.reuse, R12, R96 ;  /* 0x0000000c5060723c */ /* 0x040ff00000041860 */
[C---:B------:R-:W-:Y:S08]  /*17e0*/  HMMA.16816.F32.BF16 R100, R80.reuse, R8, R100 ;  /* 0x000000085064723c */ /* 0x040ff00000041864 */
[----:B------:R-:W-:Y:S07]  /*17f0*/  HMMA.16816.F32.BF16 R104, R80, R4, R104 ;  /* 0x000000045068723c */ /* 0x000fee0000041868 */
[----:B------:R-:W-:Y:S01]  /*1800*/  LEA R80, R211, UR5, 0x1 ;  /* 0x00000005d3507c11 */ /* 0x000fe2000f8e08ff */
[C---:B--2---:R-:W-:Y:S05]  /*1810*/  HMMA.16816.F32.BF16 R108, R76.reuse, R32, R108 ;  /* 0x000000204c6c723c */ /* 0x044fea000004186c */
[----:B------:R-:W2:Y:S03]  /*1820*/  LDSM.16.M88.4 R80, [R80] ;  /* 0x000000005050783b */ /* 0x000ea60000000200 */
[C---:B------:R-:W-:Y:S08]  /*1830*/  HMMA.16816.F32.BF16 R112, R76.reuse, R28, R112 ;  /* 0x0000001c4c70723c */ /* 0x040ff00000041870 */
[C---:B------:R-:W-:Y:S08]  /*1840*/  HMMA.16816.F32.BF16 R116, R76.reuse, R24, R116 ;  /* 0x000000184c74723c */ /* 0x040ff00000041874 */
[C---:B------:R-:W-:Y:S08]  /*1850*/  HMMA.16816.F32.BF16 R120, R76.reuse, R20, R120 ;  /* 0x000000144c78723c */ /* 0x040ff00000041878 */
[C---:B------:R-:W-:Y:S08]  /*1860*/  HMMA.16816.F32.BF16 R124, R76.reuse, R16, R124 ;  /* 0x000000104c7c723c */ /* 0x040ff0000004187c */
[C---:B------:R-:W-:Y:S08]  /*1870*/  HMMA.16816.F32.BF16 R128, R76.reuse, R12, R128 ;  /* 0x0000000c4c80723c */ /* 0x040ff00000041880 */
[C---:B------:R-:W-:Y:S08]  /*1880*/  HMMA.16816.F32.BF16 R132, R76.reuse, R8, R132 ;  /* 0x000000084c84723c */ /* 0x040ff00000041884 */
[-C--:B------:R-:W-:Y:S01]  /*1890*/  HMMA.16816.F32.BF16 R136, R76, R4.reuse, R136 ;  /* 0x000000044c88723c */ /* 0x080fe20000041888 */
[----:B------:R-:W3:Y:S07]  /*18a0*/  LDSM.16.M88.4 R76, [R220] ;  /* 0x00000000dc4c783b */ /* 0x000eee0000000200 */
[C---:B------:R-:W-:Y:S07]  /*18b0*/  HMMA.16816.F32.BF16 R168, R184.reuse, R4, R168 ;  /* 0x00000004b8a8723c */ /* 0x040fee00000418a8 */
[----:B------:R-:W-:Y:S01]  /*18c0*/  IADD3 R4, P2, R201, R2, RZ ;  /* 0x00000002c9047210 */ /* 0x000fe20007f5e0ff */
[----:B------:R-:W-:Y:S04]  /*18d0*/  HMMA.16816.F32.BF16 R164, R184, R8, R164 ;  /* 0x00000008b8a4723c */ /* 0x000fe800000418a4 */
[----:B------:R-:W-:-:S03]  /*18e0*/  IMAD.X R5, R200, 0x1, R0, P2 ;  /* 0x00000001c8057824 */ /* 0x000fc600010e0600 */
[----:B------:R-:W-:Y:S01]  /*18f0*/  IADD3 R8, P1, R201, R180, RZ ;  /* 0x000000b4c9087210 */ /* 0x000fe20007f3e0ff */
[----:B------:R-:W-:Y:S04]  /*1900*/  HMMA.16816.F32.BF16 R156, R184, R16, R156 ;  /* 0x00000010b89c723c */ /* 0x000fe8000004189c */
[----:B------:R-:W-:-:S03]  /*1910*/  IMAD.X R9, R200, 0x1, R3, P1 ;  /* 0x00000001c8097824 */ /* 0x000fc600008e0603 */
[----:B------:R-:W-:Y:S01]  /*1920*/  IADD3 R16, P3, R201, R194, RZ ;  /* 0x000000c2c9107210 */ /* 0x000fe20007f7e0ff */
[----:B------:R-:W-:Y:S04]  /*1930*/  HMMA.16816.F32.BF16 R160, R184, R12, R160 ;  /* 0x0000000cb8a0723c */ /* 0x000fe800000418a0 */
[----:B------:R-:W-:-:S04]  /*1940*/  IMAD.X R17, R200, 0x1, R193, P3 ;  /* 0x00000001c8117824 */ /* 0x000fc800018e06c1 */
[-C--:B------:R-:W-:Y:S08]  /*1950*/  HMMA.16816.F32.BF16 R60, R176, R6.reuse, R60 ;  /* 0x00000006b03c723c */ /* 0x080ff0000004183c */
[-C--:B-1----:R-:W-:Y:S08]  /*1960*/  HMMA.16816.F32.BF16 R104, R172, R6.reuse, R104 ;  /* 0x00000006ac68723c */ /* 0x082ff00000041868 */
[-C--:B--2---:R-:W-:Y:S08]  /*1970*/  HMMA.16816.F32.BF16 R136, R80, R6.reuse, R136 ;  /* 0x000000065088723c */ /* 0x084ff00000041888 */
[----:B---3--:R-:W-:Y:S07]  /*1980*/  HMMA.16816.F32.BF16 R168, R76, R6, R168 ;  /* 0x000000064ca8723c */ /* 0x008fee00000418a8 */
[C---:B------:R-:W-:Y:S01]  /*1990*/  IADD3 R6, P2, R201.reuse, R182, RZ ;  /* 0x000000b6c9067210 */ /* 0x040fe20007f5e0ff */
[----:B------:R-:W-:Y:S04]  /*19a0*/  HMMA.16816.F32.BF16 R56, R176, R10, R56 ;  /* 0x0000000ab038723c */ /* 0x000fe80000041838 */
[----:B------:R-:W-:Y:S01]  /*19b0*/  IMAD.X R7, R200, 0x1, R181, P2 ;  /* 0x00000001c8077824 */ /* 0x000fe200010e06b5 */
[----:B------:R-:W-:-:S03]  /*19c0*/  IADD3 R12, P2, R201, R190, RZ ;  /* 0x000000bec90c7210 */ /* 0x000fc60007f5e0ff */
[----:B------:R-:W-:Y:S02]  /*19d0*/  HMMA.16816.F32.BF16 R100, R172, R10, R100 ;  /* 0x0000000aac64723c */ /* 0x000fe40000041864 */
[----:B------:R-:W-:-:S06]  /*19e0*/  IMAD.X R13, R200, 0x1, R189, P2 ;  /* 0x00000001c80d7824 */ /* 0x000fcc00010e06bd */
[-C--:B------:R-:W-:Y:S08]  /*19f0*/  HMMA.16816.F32.BF16 R132, R80, R10.reuse, R132 ;  /* 0x0000000a5084723c */ /* 0x080ff00000041884 */
[----:B------:R-:W-:Y:S07]  /*1a00*/  HMMA.16816.F32.BF16 R164, R76, R10, R164 ;  /* 0x0000000a4ca4723c */ /* 0x000fee00000418a4 */
[----:B------:R-:W-:Y:S01]  /*1a10*/  IADD3 R10, P1, R201, R188, RZ ;  /* 0x000000bcc90a7210 */ /* 0x000fe20007f3e0ff */
[----:B------:R-:W-:Y:S04]  /*1a20*/  HMMA.16816.F32.BF16 R48, R176, R18, R48 ;  /* 0x00000012b030723c */ /* 0x000fe80000041830 */
[----:B------:R-:W-:-:S04]  /*1a30*/  IMAD.X R11, R200, 0x1, R183, P1 ;  /* 0x00000001c80b7824 */ /* 0x000fc800008e06b7 */
[-C--:B------:R-:W-:Y:S08]  /*1a40*/  HMMA.16816.F32.BF16 R92, R172, R18.reuse, R92 ;  /* 0x00000012ac5c723c */ /* 0x080ff0000004185c */
[-C--:B------:R-:W-:Y:S08]  /*1a50*/  HMMA.16816.F32.BF16 R124, R80, R18.reuse, R124 ;  /* 0x00000012507c723c */ /* 0x080ff0000004187c */
[----:B------:R-:W-:Y:S07]  /*1a60*/  HMMA.16816.F32.BF16 R156, R76, R18, R156 ;  /* 0x000000124c9c723c */ /* 0x000fee000004189c */
[----:B------:R-:W-:Y:S01]  /*1a70*/  IMAD R19, R205, 0x2000, R218 ;  /* 0x00002000cd137824 */ /* 0x000fe200078e02da */
[----:B------:R-:W-:Y:S01]  /*1a80*/  BAR.SYNC.DEFER_BLOCKING 0x0 ;  /* 0x0000000000007b1d */ /* 0x000fe20000010000 */
[-C--:B------:R-:W-:Y:S08]  /*1a90*/  HMMA.16816.F32.BF16 R52, R176, R14.reuse, R52 ;  /* 0x0000000eb034723c */ /* 0x080ff00000041834 */
[-C--:B------:R-:W-:Y:S08]  /*1aa0*/  HMMA.16816.F32.BF16 R96, R172, R14.reuse, R96 ;  /* 0x0000000eac60723c */ /* 0x080ff00000041860 */
[-C--:B------:R-:W-:Y:S01]  /*1ab0*/  HMMA.16816.F32.BF16 R128, R80, R14.reuse, R128 ;  /* 0x0000000e5080723c */ /* 0x080fe20000041880 */
[----:B------:R-:W-:Y:S01]  /*1ac0*/  @!PT LDS RZ, [RZ] ;  /* 0x00000000fffff984 */ /* 0x000fe20000000800 */
[----:B------:R-:W-:Y:S01]  /*1ad0*/  @!PT LDS RZ, [RZ] ;  /* 0x00000000fffff984 */ /* 0x000fe20000000800 */
[----:B------:R-:W-:Y:S01]  /*1ae0*/  @!PT LDS RZ, [RZ] ;  /* 0x00000000fffff984 */ /* 0x000fe20000000800 */
[----:B------:R1:W-:Y:S07]  /*1af0*/  LDGSTS.E.BYPASS.128 [R19], [R4.64], !P0 ;  /* 0x0000000004137fae */ /* 0x0003ee000c101c46 */
[----:B------:R-:W-:Y:S01]  /*1b00*/  HMMA.16816.F32.BF16 R160, R76, R14, R160 ;  /* 0x0000000e4ca0723c */ /* 0x000fe200000418a0 */
[----:B------:R2:W-:Y:S06]  /*1b10*/  LDGSTS.E.BYPASS.128 [R19+0x800], [R8.64], !P0 ;  /* 0x0080000008137fae */ /* 0x0005ec000c101c46 */
[C---:B------:R-:W-:Y:S01]  /*1b20*/  IADD3 R14, P1, R201.reuse, R192, RZ ;  /* 0x000000c0c90e7210 */ /* 0x040fe20007f3e0ff */
[----:B------:R2:W-:Y:S01]  /*1b30*/  LDGSTS.E.BYPASS.128 [R19+0x1000], [R6.64], !P0 ;  /* 0x0100000006137fae */ /* 0x0005e2000c101c46 */
[----:B------:R-:W-:Y:S01]  /*1b40*/  HMMA.16816.F32.BF16 R140, R184, R32, R140 ;  /* 0x00000020b88c723c */ /* 0x000fe2000004188c */
[----:B-1----:R-:W-:-:S02]  /*1b50*/  IADD3 R4, P2, R201, R196, RZ ;  /* 0x000000c4c9047210 */ /* 0x002fc40007f5e0ff */
[C---:B------:R-:W-:Y:S01]  /*1b60*/  IMAD.X R15, R200.reuse, 0x1, R191, P1 ;  /* 0x00000001c80f7824 */ /* 0x040fe200008e06bf */
[----:B------:R2:W-:Y:S01]  /*1b70*/  LDGSTS.E.BYPASS.128 [R19+0x1800], [R10.64], !P0 ;  /* 0x018000000a137fae */ /* 0x0005e2000c101c46 */
[----:B------:R-:W-:Y:S01]  /*1b80*/  IADD3 R203, P1, R203, 0x1, RZ ;  /* 0x00000001cbcb7810 */ /* 0x000fe20007f3e0ff */
[----:B------:R-:W-:Y:S02]  /*1b90*/  IMAD.X R5, R200, 0x1, R195, P2 ;  /* 0x00000001c8057824 */ /* 0x000fe400010e06c3 */
[----:B------:R-:W0:Y:S01]  /*1ba0*/  LDGDEPBAR ;  /* 0x00000000000079af */ /* 0x000e220000000000 */
[C---:B------:R-:W-:Y:S01]  /*1bb0*/  HMMA.16816.F32.BF16 R144, R184.reuse, R28, R144 ;  /* 0x0000001cb890723c */ /* 0x040fe20000041890 */
[----:B------:R-:W-:Y:S02]  /*1bc0*/  IMAD.X R202, RZ, RZ, R202, P1 ;  /* 0x000000ffffca7224 */ /* 0x000fe400008e06ca */
[----:B------:R2:W-:Y:S04]  /*1bd0*/  LDGSTS.E.BYPASS.128 [R19+0x4000], [R12.64], !P0 ;  /* 0x040000000c137fae */ /* 0x0005e8000c101c46 */
[----:B------:R2:W-:Y:S01]  /*1be0*/  LDGSTS.E.BYPASS.128 [R19+0x4800], [R14.64], !P0 ;  /* 0x048000000e137fae */ /* 0x0005e2000c101c46 */
[C---:B------:R-:W-:Y:S03]  /*1bf0*/  HMMA.16816.F32.BF16 R148, R184.reuse, R24, R148 ;  /* 0x00000018b894723c */ /* 0x040fe60000041894 */
[----:B------:R2:W-:Y:S04]  /*1c00*/  LDGSTS.E.BYPASS.128 [R19+0x5000], [R16.64], !P0 ;  /* 0x0500000010137fae */ /* 0x0005e8000c101c46 */
[----:B------:R2:W-:Y:S01]  /*1c10*/  LDGSTS.E.BYPASS.128 [R19+0x5800], [R4.64], !P0 ;  /* 0x0580000004137fae */ /* 0x0005e2000c101c46 */
[----:B------:R-:W-:Y:S01]  /*1c20*/  HMMA.16816.F32.BF16 R152, R184, R20, R152 ;  /* 0x00000014b898723c */ /* 0x000fe20000041898 */
[----:B------:R-:W-:-:S02]  /*1c30*/  IADD3 R201, P0, R201, 0x40, RZ ;  /* 0x00000040c9c97810 */ /* 0x000fc40007f1e0ff */
[----:B------:R-:W0:Y:S03]  /*1c40*/  LDGDEPBAR ;  /* 0x00000000000079af */ /* 0x000e260000000000 */
[----:B------:R-:W-:Y:S01]  /*1c50*/  IMAD.X R200, RZ, RZ, R200, P0 ;  /* 0x000000ffffc87224 */ /* 0x000fe200000e06c8 */
[----:B------:R-:W-:Y:S01]  /*1c60*/  ISETP.NE.U32.AND P0, PT, R201, 0x5000, PT ;  /* 0x00005000c900780c */ /* 0x000fe20003f05070 */
[----:B------:R-:W-:Y:S03]  /*1c70*/  HMMA.16816.F32.BF16 R84, R176, R34, R84 ;  /* 0x00000022b054723c */ /* 0x000fe60000041854 */
[----:B------:R-:W-:-:S05]  /*1c80*/  ISETP.NE.AND.EX P0, PT, R200, RZ, PT, P0 ;  /* 0x000000ffc800720c */ /* 0x000fca0003f05300 */
[C---:B------:R-:W-:Y:S08]  /*1c90*/  HMMA.16816.F32.BF16 R36, R176.reuse, R30, R36 ;  /* 0x0000001eb024723c */ /* 0x040ff00000041824 */
[C---:B------:R-:W-:Y:S08]  /*1ca0*/  HMMA.16816.F32.BF16 R40, R176.reuse, R26, R40 ;  /* 0x0000001ab028723c */ /* 0x040ff00000041828 */
[----:B------:R-:W-:Y:S08]  /*1cb0*/  HMMA.16816.F32.BF16 R44, R176, R22, R44 ;  /* 0x00000016b02c723c */ /* 0x000ff0000004182c */
[C---:B------:R-:W-:Y:S08]  /*1cc0*/  HMMA.16816.F32.BF16 R64, R172.reuse, R34, R64 ;  /* 0x00000022ac40723c */ /* 0x040ff00000041840 */
        /* <DEDUP_REMOVED lines=10> */
[----:B------:R-:W-:Y:S01]  /*1d70*/  HMMA.16816.F32.BF16 R152, R76, R22, R152 ;  /* 0x000000164c98723c */ /* 0x000fe20000041898 */
[----:B--2---:R-:W-:Y:S07]  /*1d80*/  @P0 BRA `(.L_x_0) ;  /* 0xfffff74000000947 */ /* 0x004fee000383ffff */
[----:B------:R-:W-:Y:S01]  /*1d90*/  IMAD.SHL.U32 R0, R204, 0x20, RZ ;  /* 0x00000020cc007824 */ /* 0x000fe200078e00ff */
[----:B------:R-:W-:Y:S01]  /*1da0*/  SHF.R.U32.HI R3, RZ, 0x4, R204 ;  /* 0x00000004ff037819 */ /* 0x000fe200000116cc */
[----:B------:R-:W-:-:S04]  /*1db0*/  DEPBAR.LE SB0, 0x0 ;  /* 0x000080000000791a */ /* 0x000fc80000000000 */
[----:B------:R-:W-:Y:S01]  /*1dc0*/  IMAD.SHL.U32 R204, R204, 0x2, RZ ;  /* 0x00000002cccc7824 */ /* 0x000fe200078e00ff */
[----:B------:R-:W-:Y:S02]  /*1dd0*/  LOP3.LUT R5, R0, 0xb80, RZ, 0xc0, !PT ;  /* 0x00000b8000057812 */ /* 0x000fe400078ec0ff */
[--C-:B------:R-:W-:Y:S02]  /*1de0*/  LOP3.LUT R197, R197, 0x78, R217.reuse, 0xf8, !PT ;  /* 0x00000078c5c57812 */ /* 0x100fe400078ef8d9 */
[----:B------:R-:W-:Y:S02]  /*1df0*/  SGXT.U32 R3, R3, 0x3 ;  /* 0x000000030303781a */ /* 0x000fe40000000000 */
[----:B------:R-:W-:Y:S02]  /*1e00*/  LOP3.LUT R204, R5, 0x6, R204, 0xf8, !PT ;  /* 0x0000000605cc7812 */ /* 0x000fe400078ef8cc */
[----:B------:R-:W-:Y:S02]  /*1e10*/  SHF.R.U32.HI R0, RZ, 0x3, R217 ;  /* 0x00000003ff007819 */ /* 0x000fe400000116d9 */
[----:B------:R-:W-:-:S02]  /*1e20*/  LOP3.LUT R217, R217, 0x3f8, RZ, 0xc0, !PT ;  /* 0x000003f8d9d97812 */ /* 0x000fc400078ec0ff */
[----:B------:R-:W-:Y:S02]  /*1e30*/  LOP3.LUT R198, R3, R198, RZ, 0xfc, !PT ;  /* 0x000000c603c67212 */ /* 0x000fe400078efcff */
[----:B------:R-:W-:Y:S02]  /*1e40*/  LOP3.LUT R204, R204, 0x8, R219, 0xf8, !PT ;  /* 0x00000008cccc7812 */ /* 0x000fe400078ef8db */
[----:B------:R-:W-:Y:S02]  /*1e50*/  LOP3.LUT R3, R217, 0x800, RZ, 0xfc, !PT ;  /* 0x00000800d9037812 */ /* 0x000fe400078efcff */
[----:B------:R-:W-:Y:S01]  /*1e60*/  LOP3.LUT R0, R0, 0x70, RZ, 0xc0, !PT ;  /* 0x0000007000007812 */ /* 0x000fe200078ec0ff */
[----:B------:R-:W-:Y:S01]  /*1e70*/  IMAD.SHL.U32 R204, R204, 0x2, RZ ;  /* 0x00000002cccc7824 */ /* 0x000fe200078e00ff */
[----:B------:R-:W-:Y:S02]  /*1e80*/  SHF.R.U32.HI R3, RZ, 0x3, R3 ;  /* 0x00000003ff037819 */ /* 0x000fe40000011603 */
[----:B------:R-:W-:Y:S01]  /*1e90*/  F2FP.BF16.PACK_AB R60, R61, R60 ;  /* 0x0000003c3d3c723e */ /* 0x000fe200000010ff */
[----:B------:R-:W-:Y:S01]  /*1ea0*/  IMAD R61, R217, 0x2, R0 ;  /* 0x00000002d93d7824 */ /* 0x000fe200078e0200 */
[----:B------:R-:W-:Y:S01]  /*1eb0*/  BAR.SYNC.DEFER_BLOCKING 0x0 ;  /* 0x0000000000007b1d */ /* 0x000fe20000010000 */
[----:B------:R-:W-:-:S02]  /*1ec0*/  LOP3.LUT R7, R5, 0x400, RZ, 0xfc, !PT ;  /* 0x0000040005077812 */ /* 0x000fc400078efcff */
[----:B------:R-:W-:Y:S02]  /*1ed0*/  LOP3.LUT R0, R3, 0x170, RZ, 0xc0, !PT ;  /* 0x0000017003007812 */ /* 0x000fe400078ec0ff */
[----:B------:R-:W-:Y:S02]  /*1ee0*/  F2FP.BF16.PACK_AB R84, R85, R84 ;  /* 0x000000545554723e */ /* 0x000fe400000010ff */
[----:B------:R-:W-:Y:S02]  /*1ef0*/  LEA.HI R3, R5, R204, RZ, 0x1d ;  /* 0x000000cc05037211 */ /* 0x000fe400078fe8ff */
[----:B------:R-:W-:Y:S02]  /*1f00*/  F2FP.BF16.PACK_AB R87, R87, R86 ;  /* 0x000000565757723e */ /* 0x000fe400000010ff */
[----:B------:R-:W-:Y:S02]  /*1f10*/  LEA.HI R204, R7, R204, RZ, 0x1d ;  /* 0x000000cc07cc7211 */ /* 0x000fe400078fe8ff */
[----:B------:R-:W-:-:S02]  /*1f20*/  F2FP.BF16.PACK_AB R36, R37, R36 ;  /* 0x000000242524723e */ /* 0x000fc400000010ff */
[----:B------:R-:W-:Y:S02]  /*1f30*/  F2FP.BF16.PACK_AB R39, R39, R38 ;  /* 0x000000262727723e */ /* 0x000fe400000010ff */
[----:B------:R-:W-:Y:S02]  /*1f40*/  F2FP.BF16.PACK_AB R40, R41, R40 ;  /* 0x000000282928723e */ /* 0x000fe400000010ff */
[----:B------:R-:W-:Y:S02]  /*1f50*/  F2FP.BF16.PACK_AB R43, R43, R42 ;  /* 0x0000002a2b2b723e */ /* 0x000fe400000010ff */
[----:B------:R-:W-:Y:S02]  /*1f60*/  F2FP.BF16.PACK_AB R44, R45, R44 ;  /* 0x0000002c2d2c723e */ /* 0x000fe400000010ff */
[----:B------:R-:W-:Y:S01]  /*1f70*/  F2FP.BF16.PACK_AB R47, R47, R46 ;  /* 0x0000002e2f2f723e */ /* 0x000fe200000010ff */
[----:B------:R-:W-:Y:S01]  /*1f80*/  STS [R3], R84 ;  /* 0x0000005403007388 */ /* 0x000fe20000000800 */
[----:B------:R-:W-:-:S02]  /*1f90*/  F2FP.BF16.PACK_AB R48, R49, R48 ;  /* 0x000000303130723e */ /* 0x000fc400000010ff */
[----:B------:R-:W-:Y:S01]  /*1fa0*/  F2FP.BF16.PACK_AB R51, R51, R50 ;  /* 0x000000323333723e */ /* 0x000fe200000010ff */
[----:B------:R-:W-:Y:S01]  /*1fb0*/  STS [R204+0x800], R87 ;  /* 0x00080057cc007388 */ /* 0x000fe20000000800 */
[----:B------:R-:W-:Y:S02]  /*1fc0*/  F2FP.BF16.PACK_AB R52, R53, R52 ;  /* 0x000000343534723e */ /* 0x000fe400000010ff */
[----:B------:R-:W-:Y:S01]  /*1fd0*/  F2FP.BF16.PACK_AB R55, R55, R54 ;  /* 0x000000363737723e */ /* 0x000fe200000010ff */
[----:B------:R-:W-:Y:S01]  /*1fe0*/  STS [R3+0x20], R36 ;  /* 0x0000202403007388 */ /* 0x000fe20000000800 */
[----:B------:R-:W-:Y:S02]  /*1ff0*/  F2FP.BF16.PACK_AB R56, R57, R56 ;  /* 0x000000383938723e */ /* 0x000fe400000010ff */
[----:B------:R-:W-:Y:S01]  /*2000*/  F2FP.BF16.PACK_AB R59, R59, R58 ;  /* 0x0000003a3b3b723e */ /* 0x000fe200000010ff */
[----:B------:R-:W-:Y:S01]  /*2010*/  STS [R204+0x820], R39 ;  /* 0x00082027cc007388 */ /* 0x000fe20000000800 */
[----:B------:R-:W-:-:S02]  /*2020*/  F2FP.BF16.PACK_AB R9, R63, R62 ;  /* 0x0000003e3f09723e */ /* 0x000fc400000010ff */
[C---:B------:R-:W-:Y:S01]  /*2030*/  LOP3.LUT R2, R217.reuse, 0x400, RZ, 0xfc, !PT ;  /* 0x00000400d9027812 */ /* 0x040fe200078efcff */
[----:B------:R-:W-:Y:S01]  /*2040*/  STS [R3+0x40], R40 ;  /* 0x0000402803007388 */ /* 0x000fe20000000800 */
[----:B------:R-:W-:Y:S02]  /*2050*/  LOP3.LUT R4, R217, 0xc00, RZ, 0xfc, !PT ;  /* 0x00000c00d9047812 */ /* 0x000fe400078efcff */
[----:B------:R-:W-:Y:S01]  /*2060*/  SHF.R.U32.HI R2, RZ, 0x3, R2 ;  /* 0x00000003ff027819 */ /* 0x000fe20000011602 */
[----:B------:R-:W-:Y:S01]  /*2070*/  STS [R204+0x840], R43 ;  /* 0x0008402bcc007388 */ /* 0x000fe20000000800 */
[----:B------:R-:W-:Y:S02]  /*2080*/  SHF.R.U32.HI R4, RZ, 0x3, R4 ;  /* 0x00000003ff047819 */ /* 0x000fe40000011604 */
[----:B------:R-:W-:Y:S01]  /*2090*/  LOP3.LUT R2, R2, 0xf0, RZ, 0xc0, !PT ;  /* 0x000000f002027812 */ /* 0x000fe200078ec0ff */
[----:B------:R-:W-:Y:S01]  /*20a0*/  STS [R3+0x60], R44 ;  /* 0x0000602c03007388 */ /* 0x000fe20000000800 */
[----:B------:R-:W-:-:S02]  /*20b0*/  LOP3.LUT R4, R4, 0x1f0, RZ, 0xc0, !PT ;  /* 0x000001f004047812 */ /* 0x000fc400078ec0ff */
[----:B------:R-:W-:Y:S01]  /*20c0*/  F2FP.BF16.PACK_AB R64, R65, R64 ;  /* 0x000000404140723e */ /* 0x000fe200000010ff */
[----:B------:R-:W-:Y:S01]  /*20d0*/  STS [R204+0x860], R47 ;  /* 0x0008602fcc007388 */ /* 0x000fe20000000800 */
[----:B------:R-:W-:Y:S01]  /*20e0*/  IMAD R63, R217, 0x2, R2 ;  /* 0x00000002d93f7824 */ /* 0x000fe200078e0202 */
[----:B------:R-:W-:Y:S01]  /*20f0*/  F2FP.BF16.PACK_AB R67, R67, R66 ;  /* 0x000000424343723e */ /* 0x000fe200000010ff */
[C---:B------:R-:W-:Y:S01]  /*2100*/  IMAD R65, R217.reuse, 0x2, R0 ;  /* 0x00000002d9417824 */ /* 0x040fe200078e0200 */
[----:B------:R-:W-:Y:S01]  /*2110*/  STS [R3+0x80], R48 ;  /* 0x0000803003007388 */ /* 0x000fe20000000800 */
[----:B------:R-:W-:Y:S01]  /*2120*/  IMAD R217, R217, 0x2, R4 ;  /* 0x00000002d9d97824 */ /* 0x000fe200078e0204 */
[----:B------:R-:W-:Y:S02]  /*2130*/  F2FP.BF16.PACK_AB R68, R69, R68 ;  /* 0x000000444544723e */ /* 0x000fe400000010ff */
[----:B------:R-:W-:Y:S01]  /*2140*/  STS [R204+0x880], R51 ;  /* 0x00088033cc007388 */ /* 0x000fe20000000800 */
        /* <DEDUP_REMOVED lines=8> */
[----:B------:R1:W-:Y:S01]  /*21d0*/  STS [R3+0xc0], R56 ;  /* 0x0000c03803007388 */ /* 0x0003e20000000800 */
[----:B------:R-:W-:-:S02]  /*21e0*/  F2FP.BF16.PACK_AB R95, R95, R94 ;  /* 0x0000005e5f5f723e */ /* 0x000fc400000010ff */
[----:B------:R-:W-:Y:S01]  /*21f0*/  F2FP.BF16.PACK_AB R96, R97, R96 ;  /* 0x000000606160723e */ /* 0x000fe200000010ff */
[----:B------:R-:W-:Y:S01]  /*2200*/  STS [R204+0x8c0], R59 ;  /* 0x0008c03bcc007388 */ /* 0x000fe20000000800 */
[----:B------:R-:W-:Y:S02]  /*2210*/  F2FP.BF16.PACK_AB R99, R99, R98 ;  /* 0x000000626363723e */ /* 0x000fe400000010ff */
[----:B------:R-:W-:Y:S01]  /*2220*/  F2FP.BF16.PACK_AB R100, R101, R100 ;  /* 0x000000646564723e */ /* 0x000fe200000010ff */
[----:B------:R2:W-:Y:S01]  /*2230*/  STS [R3+0xe0], R60 ;  /* 0x0000e03c03007388 */ /* 0x0005e20000000800 */
[----:B------:R-:W-:Y:S01]  /*2240*/  F2FP.BF16.PACK_AB R103, R103, R102 ;  /* 0x000000666767723e */ /* 0x000fe200000010ff */
[----:B-1----:R-:W-:Y:S01]  /*2250*/  IMAD R56, R198, 0x1000, R197 ;  /* 0x00001000c6387824 */ /* 0x002fe200078e02c5 */
[----:B------:R-:W-:Y:S01]  /*2260*/  F2FP.BF16.PACK_AB R104, R105, R104 ;  /* 0x000000686968723e */ /* 0x000fe200000010ff */
[----:B------:R-:W-:Y:S01]  /*2270*/  STS [R204+0x8e0], R9 ;  /* 0x0008e009cc007388 */ /* 0x000fe20000000800 */
[----:B------:R-:W-:-:S02]  /*2280*/  F2FP.BF16.PACK_AB R107, R107, R106 ;  /* 0x0000006a6b6b723e */ /* 0x000fc400000010ff */
[----:B------:R-:W-:Y:S01]  /*2290*/  F2FP.BF16.PACK_AB R108, R109, R108 ;  /* 0x0000006c6d6c723e */ /* 0x000fe200000010ff */
[----:B------:R-:W-:Y:S01]  /*22a0*/  BAR.SYNC.DEFER_BLOCKING 0x0 ;  /* 0x0000000000007b1d */ /* 0x000fe20000010000 */
[----:B------:R-:W-:Y:S02]  /*22b0*/  F2FP.BF16.PACK_AB R111, R111, R110 ;  /* 0x0000006e6f6f723e */ /* 0x000fe400000010ff */
[----:B------:R-:W-:Y:S02]  /*22c0*/  F2FP.BF16.PACK_AB R112, R113, R112 ;  /* 0x000000707170723e */ /* 0x000fe400000010ff */
[----:B------:R-:W-:Y:S02]  /*22d0*/  F2FP.BF16.PACK_AB R115, R115, R114 ;  /* 0x000000727373723e */ /* 0x000fe400000010ff */
[----:B------:R-:W-:Y:S02]  /*22e0*/  F2FP.BF16.PACK_AB R116, R117, R116 ;  /* 0x000000747574723e */ /* 0x000fe400000010ff */
[----:B------:R-:W-:-:S02]  /*22f0*/  F2FP.BF16.PACK_AB R119, R119, R118 ;  /* 0x000000767777723e */ /* 0x000fc400000010ff */
[----:B------:R-:W-:Y:S02]  /*2300*/  F2FP.BF16.PACK_AB R120, R121, R120 ;  /* 0x000000787978723e */ /* 0x000fe400000010ff */
[----:B------:R-:W-:Y:S02]  /*2310*/  F2FP.BF16.PACK_AB R123, R123, R122 ;  /* 0x0000007a7b7b723e */ /* 0x000fe400000010ff */
[----:B------:R-:W-:Y:S02]  /*2320*/  F2FP.BF16.PACK_AB R124, R125, R124 ;  /* 0x0000007c7d7c723e */ /* 0x000fe400000010ff */
[----:B------:R-:W-:Y:S02]  /*2330*/  F2FP.BF16.PACK_AB R127, R127, R126 ;  /* 0x0000007e7f7f723e */ /* 0x000fe400000010ff */
[----:B------:R-:W-:Y:S02]  /*2340*/  F2FP.BF16.PACK_AB R128, R129, R128 ;  /* 0x000000808180723e */ /* 0x000fe400000010ff */
[----:B------:R-:W-:-:S02]  /*2350*/  F2FP.BF16.PACK_AB R131, R131, R130 ;  /* 0x000000828383723e */ /* 0x000fc400000010ff */
[----:B------:R-:W-:Y:S01]  /*2360*/  F2FP.BF16.PACK_AB R132, R133, R132 ;  /* 0x000000848584723e */ /* 0x000fe200000010ff */
[----:B------:R-:W1:Y:S01]  /*2370*/  LDS.128 R32, [R61] ;  /* 0x000000003d207984 */ /* 0x000e620000000c00 */
[----:B------:R-:W-:Y:S02]  /*2380*/  F2FP.BF16.PACK_AB R135, R135, R134 ;  /* 0x000000868787723e */ /* 0x000fe400000010ff */
[----:B------:R-:W-:Y:S01]  /*2390*/  F2FP.BF16.PACK_AB R136, R137, R136 ;  /* 0x000000888988723e */ /* 0x000fe200000010ff */
[----:B------:R-:W3:Y:S01]  /*23a0*/  LDS.128 R36, [R63+0x800] ;  /* 0x000800003f247984 */ /* 0x000ee20000000c00 */
[----:B------:R-:W-:Y:S02]  /*23b0*/  F2FP.BF16.PACK_AB R139, R139, R138 ;  /* 0x0000008a8b8b723e */ /* 0x000fe400000010ff */
[----:B------:R-:W-:Y:S01]  /*23c0*/  F2FP.BF16.PACK_AB R140, R141, R140 ;  /* 0x0000008c8d8c723e */ /* 0x000fe200000010ff */
[----:B------:R-:W4:Y:S01]  /*23d0*/  LDS.128 R24, [R65+0x1000] ;  /* 0x0010000041187984 */ /* 0x000f220000000c00 */
[----:B------:R-:W-:-:S02]  /*23e0*/  F2FP.BF16.PACK_AB R143, R143, R142 ;  /* 0x0000008e8f8f723e */ /* 0x000fc400000010ff */
[----:B------:R-:W-:Y:S01]  /*23f0*/  F2FP.BF16.PACK_AB R144, R145, R144 ;  /* 0x000000909190723e */ /* 0x000fe200000010ff */
[----:B------:R-:W1:Y:S01]  /*2400*/  LDS.128 R28, [R217+0x1800] ;  /* 0x00180000d91c7984 */ /* 0x000e620000000c00 */
[----:B------:R-:W-:Y:S02]  /*2410*/  F2FP.BF16.PACK_AB R147, R147, R146 ;  /* 0x000000929393723e */ /* 0x000fe400000010ff */
[----:B------:R-:W-:Y:S01]  /*2420*/  F2FP.BF16.PACK_AB R148, R149, R148 ;  /* 0x000000949594723e */ /* 0x000fe200000010ff */
[----:B------:R-:W-:Y:S01]  /*2430*/  BAR.SYNC.DEFER_BLOCKING 0x0 ;  /* 0x0000000000007b1d */ /* 0x000fe20000010000 */
        /* <DEDUP_REMOVED lines=9> */
[----:B------:R-:W-:Y:S02]  /*24d0*/  F2FP.BF16.PACK_AB R168, R169, R168 ;  /* 0x000000a8a9a8723e */ /* 0x000fe400000010ff */
[----:B------:R-:W-:Y:S02]  /*24e0*/  F2FP.BF16.PACK_AB R171, R171, R170 ;  /* 0x000000aaabab723e */ /* 0x000fe400000010ff */
[----:B------:R-:W-:Y:S01]  /*24f0*/  ISETP.GE.AND P0, PT, R197, 0x1000, PT ;  /* 0x00001000c500780c */ /* 0x000fe20003f06270 */
[----:B------:R1:W-:Y:S01]  /*2500*/  STS [R3], R64 ;  /* 0x0000004003007388 */ /* 0x0003e20000000800 */
[C---:B------:R-:W-:Y:S02]  /*2510*/  LOP3.LUT R54, R198.reuse, 0x8, RZ, 0xfc, !PT ;  /* 0x00000008c6367812 */ /* 0x040fe400078efcff */
[C---:B------:R-:W-:Y:S01]  /*2520*/  LOP3.LUT R52, R198.reuse, 0x10, RZ, 0xfc, !PT ;  /* 0x00000010c6347812 */ /* 0x040fe200078efcff */
[----:B------:R-:W-:Y:S01]  /*2530*/  STS [R204+0x800], R67 ;  /* 0x00080043cc007388 */ /* 0x000fe20000000800 */
[----:B------:R-:W-:-:S02]  /*2540*/  LOP3.LUT R2, R198, 0x18, RZ, 0xfc, !PT ;  /* 0x00000018c6027812 */ /* 0x000fc400078efcff */
[C---:B------:R-:W-:Y:S01]  /*2550*/  ISETP.LT.AND P1, PT, R198.reuse, 0x200, !P0 ;  /* 0x00000200c600780c */ /* 0x040fe20004721270 */
[----:B------:R-:W-:Y:S01]  /*2560*/  STS [R3+0x20], R68 ;  /* 0x0000204403007388 */ /* 0x000fe20000000800 */
[----:B------:R-:W-:Y:S01]  /*2570*/  LOP3.LUT R0, R198, 0x20, RZ, 0xfc, !PT ;  /* 0x00000020c6007812 */ /* 0x000fe200078efcff */
[--C-:B------:R-:W-:Y:S01]  /*2580*/  IMAD R58, R52, 0x1000, R197.reuse ;  /* 0x00001000343a7824 */ /* 0x100fe200078e02c5 */
[----:B------:R-:W-:Y:S01]  /*2590*/  ISETP.LT.AND P2, PT, R54, 0x200, !P0 ;  /* 0x000002003600780c */ /* 0x000fe20004741270 */
[----:B------:R-:W-:Y:S01]  /*25a0*/  STS [R204+0x820], R71 ;  /* 0x00082047cc007388 */ /* 0x000fe20000000800 */
[----:B------:R-:W-:Y:S01]  /*25b0*/  ISETP.LT.AND P3, PT, R52, 0x200, !P0 ;  /* 0x000002003400780c */ /* 0x000fe20004761270 */
[--C-:B------:R-:W-:Y:S01]  /*25c0*/  IMAD R54, R54, 0x1000, R197.reuse ;  /* 0x0000100036367824 */ /* 0x100fe200078e02c5 */
[----:B------:R-:W-:Y:S01]  /*25d0*/  ISETP.LT.AND P4, PT, R2, 0x200, !P0 ;  /* 0x000002000200780c */ /* 0x000fe20004781270 */
[----:B------:R-:W-:Y:S01]  /*25e0*/  STS [R3+0x40], R72 ;  /* 0x0000404803007388 */ /* 0x000fe20000000800 */
[----:B------:R-:W-:Y:S01]  /*25f0*/  ISETP.LT.AND P5, PT, R0, 0x200, !P0 ;  /* 0x000002000000780c */ /* 0x000fe200047a1270 */
[--C-:B--2---:R-:W-:Y:S01]  /*2600*/  IMAD R60, R2, 0x1000, R197.reuse ;  /* 0x00001000023c7824 */ /* 0x104fe200078e02c5 */
[----:B------:R-:W-:Y:S01]  /*2610*/  LOP3.LUT R66, R198, 0x28, RZ, 0xfc, !PT ;  /* 0x00000028c6427812 */ /* 0x000fe200078efcff */
[----:B------:R-:W-:Y:S01]  /*2620*/  STS [R204+0x840], R75 ;  /* 0x0008404bcc007388 */ /* 0x000fe20000000800 */
[----:B------:R-:W-:Y:S01]  /*2630*/  IMAD R0, R0, 0x1000, R197 ;  /* 0x0000100000007824 */ /* 0x000fe200078e02c5 */
[----:B-1----:R-:W-:Y:S01]  /*2640*/  LOP3.LUT R64, R198, 0x30, RZ, 0xfc, !PT ;  /* 0x00000030c6407812 */ /* 0x002fe200078efcff */
[----:B------:R-:W-:Y:S01]  /*2650*/  IMAD.WIDE R52, R54, R199, c[0x0][0x170] ;  /* 0x00005c0036347625 */ /* 0x000fe200078e02c7 */
[----:B------:R-:W-:Y:S01]  /*2660*/  STS [R3+0x60], R88 ;  /* 0x0000605803007388 */ /* 0x000fe20000000800 */
[----:B------:R-:W-:-:S02]  /*2670*/  LOP3.LUT R62, R198, 0x38, RZ, 0xfc, !PT ;  /* 0x00000038c63e7812 */ /* 0x000fc400078efcff */
[-C--:B------:R-:W-:Y:S01]  /*2680*/  IMAD.WIDE R54, R58, R199.reuse, c[0x0][0x170] ;  /* 0x00005c003a367625 */ /* 0x080fe200078e02c7 */
[----:B------:R-:W-:Y:S03]  /*2690*/  STS [R204+0x860], R91 ;  /* 0x0008605bcc007388 */ /* 0x000fe60000000800 */
[----:B------:R-:W-:Y:S01]  /*26a0*/  IMAD.WIDE R58, R0, R199, c[0x0][0x170] ;  /* 0x00005c00003a7625 */ /* 0x000fe200078e02c7 */
[----:B------:R-:W-:Y:S01]  /*26b0*/  STS [R3+0x80], R92 ;  /* 0x0000805c03007388 */ /* 0x000fe20000000800 */
[----:B------:R-:W-:-:S03]  /*26c0*/  LOP3.LUT R0, R198, 0x48, RZ, 0xfc, !PT ;  /* 0x00000048c6007812 */ /* 0x000fc600078efcff */
[----:B------:R-:W-:Y:S04]  /*26d0*/  STS [R204+0x880], R95 ;  /* 0x0008805fcc007388 */ /* 0x000fe80000000800 */
[----:B------:R-:W-:Y:S04]  /*26e0*/  STS [R3+0xa0], R96 ;  /* 0x0000a06003007388 */ /* 0x000fe80000000800 */
[----:B------:R-:W-:Y:S04]  /*26f0*/  STS [R204+0x8a0], R99 ;  /* 0x0008a063cc007388 */ /* 0x000fe80000000800 */
[----:B------:R-:W-:Y:S04]  /*2700*/  STS [R3+0xc0], R100 ;  /* 0x0000c06403007388 */ /* 0x000fe80000000800 */
[----:B------:R-:W-:Y:S04]  /*2710*/  STS [R204+0x8c0], R103 ;  /* 0x0008c067cc007388 */ /* 0x000fe80000000800 */
[----:B------:R-:W-:Y:S04]  /*2720*/  STS [R3+0xe0], R104 ;  /* 0x0000e06803007388 */ /* 0x000fe80000000800 */
[----:B------:R-:W-:Y:S04]  /*2730*/  STS [R204+0x8e0], R107 ;  /* 0x0008e06bcc007388 */ /* 0x000fe80000000800 */
[----:B------:R-:W-:Y:S06]  /*2740*/  BAR.SYNC.DEFER_BLOCKING 0x0 ;  /* 0x0000000000007b1d */ /* 0x000fec0000010000 */
[----:B------:R-:W1:Y:S04]  /*2750*/  LDS.128 R40, [R61] ;  /* 0x000000003d287984 */ /* 0x000e680000000c00 */
[----:B------:R-:W2:Y:S04]  /*2760*/  LDS.128 R12, [R63+0x800] ;  /* 0x000800003f0c7984 */ /* 0x000ea80000000c00 */
[----:B------:R-:W1:Y:S04]  /*2770*/  LDS.128 R16, [R65+0x1000] ;  /* 0x0010000041107984 */ /* 0x000e680000000c00 */
[----:B------:R-:W1:Y:S04]  /*2780*/  LDS.128 R20, [R217+0x1800] ;  /* 0x00180000d9147984 */ /* 0x000e680000000c00 */
[----:B------:R-:W-:Y:S06]  /*2790*/  BAR.SYNC.DEFER_BLOCKING 0x0 ;  /* 0x0000000000007b1d */ /* 0x000fec0000010000 */
[----:B------:R-:W-:Y:S04]  /*27a0*/  STS [R3], R108 ;  /* 0x0000006c03007388 */ /* 0x000fe80000000800 */
[----:B------:R-:W-:Y:S04]  /*27b0*/  STS [R204+0x800], R111 ;  /* 0x0008006fcc007388 */ /* 0x000fe80000000800 */
        /* <DEDUP_REMOVED lines=16> */
[----:B------:R-:W1:Y:S04]  /*28c0*/  LDS.128 R48, [R63+0x800] ;  /* 0x000800003f307984 */ /* 0x000e680000000c00 */
        /* <DEDUP_REMOVED lines=17> */
[----:B------:R1:W-:Y:S04]  /*29e0*/  STS [R3+0xe0], R168 ;  /* 0x0000e0a803007388 */ /* 0x0003e80000000800 */
[----:B------:R-:W-:Y:S01]  /*29f0*/  STS [R204+0x8e0], R171 ;  /* 0x0008e0abcc007388 */ /* 0x000fe20000000800 */
[----:B-1----:R-:W-:-:S03]  /*2a00*/  IMAD.WIDE R2, R56, R199, c[0x0][0x170] ;  /* 0x00005c0038027625 */ /* 0x002fc600078e02c7 */
[----:B------:R-:W-:Y:S01]  /*2a10*/  BAR.SYNC.DEFER_BLOCKING 0x0 ;  /* 0x0000000000007b1d */ /* 0x000fe20000010000 */
[----:B------:R-:W-:Y:S01]  /*2a20*/  IMAD.WIDE R56, R60, R199, c[0x0][0x170] ;  /* 0x00005c003c387625 */ /* 0x000fe200078e02c7 */
[----:B------:R-:W-:-:S04]  /*2a30*/  LOP3.LUT R60, R198, 0x40, RZ, 0xfc, !PT ;  /* 0x00000040c63c7812 */ /* 0x000fc800078efcff */
[----:B------:R1:W-:Y:S01]  /*2a40*/  @P1 STG.E.128 [R2.64], R32 ;  /* 0x0000002002001986 */ /* 0x0003e2000c101d06 */
[----:B------:R-:W-:-:S03]  /*2a50*/  ISETP.LT.AND P1, PT, R66, 0x200, !P0 ;  /* 0x000002004200780c */ /* 0x000fc60004721270 */
[----:B---3--:R3:W-:Y:S01]  /*2a60*/  @P2 STG.E.128 [R52.64], R36 ;  /* 0x0000002434002986 */ /* 0x0087e2000c101d06 */
[----:B------:R-:W-:-:S03]  /*2a70*/  ISETP.LT.AND P2, PT, R64, 0x200, !P0 ;  /* 0x000002004000780c */ /* 0x000fc60004741270 */
[----:B----4-:R4:W-:Y:S01]  /*2a80*/  @P3 STG.E.128 [R54.64], R24 ;  /* 0x0000001836003986 */ /* 0x0109e2000c101d06 */
[----:B------:R-:W-:-:S03]  /*2a90*/  ISETP.LT.AND P3, PT, R62, 0x200, !P0 ;  /* 0x000002003e00780c */ /* 0x000fc60004761270 */
[----:B------:R2:W-:Y:S01]  /*2aa0*/  @P4 STG.E.128 [R56.64], R28 ;  /* 0x0000001c38004986 */ /* 0x0005e2000c101d06 */
[----:B------:R-:W-:-:S03]  /*2ab0*/  ISETP.LT.AND P4, PT, R60, 0x200, !P0 ;  /* 0x000002003c00780c */ /* 0x000fc60004781270 */
[----:B------:R-:W-:Y:S01]  /*2ac0*/  @P5 STG.E.128 [R58.64], R40 ;  /* 0x000000283a005986 */ /* 0x000fe2000c101d06 */
[----:B------:R-:W-:Y:S01]  /*2ad0*/  ISETP.LT.AND P5, PT, R0, 0x200, !P0 ;  /* 0x000002000000780c */ /* 0x000fe200047a1270 */
[--C-:B-1----:R-:W-:Y:S01]  /*2ae0*/  IMAD R2, R66, 0x1000, R197.reuse ;  /* 0x0000100042027824 */ /* 0x102fe200078e02c5 */
[C---:B------:R-:W-:Y:S01]  /*2af0*/  LOP3.LUT R34, R198.reuse, 0x60, RZ, 0xfc, !PT ;  /* 0x00000060c6227812 */ /* 0x040fe200078efcff */
[----:B------:R-:W1:Y:S01]  /*2b00*/  LDS.128 R40, [R61] ;  /* 0x000000003d287984 */ /* 0x000e620000000c00 */
[----:B------:R-:W-:Y:S01]  /*2b10*/  LOP3.LUT R32, R198, 0x68, RZ, 0xfc, !PT ;  /* 0x00000068c6207812 */ /* 0x000fe200078efcff */
[----:B------:R-:W-:Y:S01]  /*2b20*/  IMAD.WIDE R2, R2, R199, c[0x0][0x170] ;  /* 0x00005c0002027625 */ /* 0x000fe200078e02c7 */
[C---:B---3--:R-:W-:Y:S01]  /*2b30*/  LOP3.LUT R38, R198.reuse, 0x50, RZ, 0xfc, !PT ;  /* 0x00000050c6267812 */ /* 0x048fe200078efcff */
[----:B------:R-:W3:Y:S01]  /*2b40*/  LDS.128 R52, [R63+0x800] ;  /* 0x000800003f347984 */ /* 0x000ee20000000c00 */
[----:B------:R-:W-:Y:S01]  /*2b50*/  LOP3.LUT R36, R198, 0x58, RZ, 0xfc, !PT ;  /* 0x00000058c6247812 */ /* 0x000fe200078efcff */
[----:B----4-:R-:W-:-:S02]  /*2b60*/  IMAD R24, R64, 0x1000, R197 ;  /* 0x0000100040187824 */ /* 0x010fc400078e02c5 */
[----:B------:R-:W4:Y:S01]  /*2b70*/  LDS.128 R64, [R65+0x1000] ;  /* 0x0010000041407984 */ /* 0x000f220000000c00 */
[--C-:B------:R-:W-:Y:S02]  /*2b80*/  IMAD R26, R62, 0x1000, R197.reuse ;  /* 0x000010003e1a7824 */ /* 0x100fe400078e02c5 */
[--C-:B--2---:R-:W-:Y:S01]  /*2b90*/  IMAD R28, R60, 0x1000, R197.reuse ;  /* 0x000010003c1c7824 */ /* 0x104fe200078e02c5 */
[----:B------:R2:W-:Y:S01]  /*2ba0*/  @P1 STG.E.128 [R2.64], R12 ;  /* 0x0000000c02001986 */ /* 0x0005e2000c101d06 */
[----:B------:R-:W-:Y:S01]  /*2bb0*/  IMAD R30, R0, 0x1000, R197 ;  /* 0x00001000001e7824 */ /* 0x000fe200078e02c5 */
[----:B------:R-:W-:Y:S01]  /*2bc0*/  LOP3.LUT R0, R198, 0x78, RZ, 0xfc, !PT ;  /* 0x00000078c6007812 */ /* 0x000fe200078efcff */
[-C--:B------:R-:W-:Y:S01]  /*2bd0*/  IMAD.WIDE R24, R24, R199.reuse, c[0x0][0x170] ;  /* 0x00005c0018187625 */ /* 0x080fe200078e02c7 */
[----:B------:R-:W-:Y:S02]  /*2be0*/  LOP3.LUT R198, R198, 0x70, RZ, 0xfc, !PT ;  /* 0x00000070c6c67812 */ /* 0x000fe400078efcff */
[----:B------:R-:W-:Y:S01]  /*2bf0*/  ISETP.LT.AND P1, PT, R38, 0x200, !P0 ;  /* 0x000002002600780c */ /* 0x000fe20004721270 */
[----:B------:R-:W-:Y:S01]  /*2c00*/  IMAD.WIDE R26, R26, R199, c[0x0][0x170] ;  /* 0x00005c001a1a7625 */ /* 0x000fe200078e02c7 */
[----:B------:R1:W-:Y:S01]  /*2c10*/  @P2 STG.E.128 [R24.64], R16 ;  /* 0x0000001018002986 */ /* 0x0003e2000c101d06 */
[----:B------:R-:W-:-:S02]  /*2c20*/  ISETP.LT.AND P2, PT, R36, 0x200, !P0 ;  /* 0x000002002400780c */ /* 0x000fc40004741270 */
[-C--:B------:R-:W-:Y:S01]  /*2c30*/  IMAD.WIDE R28, R28, R199.reuse, c[0x0][0x170] ;  /* 0x00005c001c1c7625 */ /* 0x080fe200078e02c7 */
[----:B------:R3:W-:Y:S01]  /*2c40*/  @P3 STG.E.128 [R26.64], R20 ;  /* 0x000000141a003986 */ /* 0x0007e2000c101d06 */
[----:B------:R-:W-:Y:S02]  /*2c50*/  ISETP.LT.AND P3, PT, R34, 0x200, !P0 ;  /* 0x000002002200780c */ /* 0x000fe40004761270 */
[----:B------:R-:W-:Y:S01]  /*2c60*/  IMAD.WIDE R30, R30, R199, c[0x0][0x170] ;  /* 0x00005c001e1e7625 */ /* 0x000fe200078e02c7 */
[----:B------:R3:W-:Y:S01]  /*2c70*/  @P4 STG.E.128 [R28.64], R44 ;  /* 0x0000002c1c004986 */ /* 0x0007e2000c101d06 */
[----:B------:R-:W-:Y:S02]  /*2c80*/  ISETP.LT.AND P4, PT, R32, 0x200, !P0 ;  /* 0x000002002000780c */ /* 0x000fe40004781270 */
[--C-:B--2---:R-:W-:Y:S01]  /*2c90*/  IMAD R2, R38, 0x1000, R197.reuse ;  /* 0x0000100026027824 */ /* 0x104fe200078e02c5 */
[----:B------:R2:W-:Y:S01]  /*2ca0*/  @P5 STG.E.128 [R30.64], R48 ;  /* 0x000000301e005986 */ /* 0x0005e2000c101d06 */
[----:B------:R-:W-:Y:S01]  /*2cb0*/  ISETP.LT.AND P5, PT, R198, 0x200, !P0 ;  /* 0x00000200c600780c */ /* 0x000fe200047a1270 */
[--C-:B------:R-:W-:Y:S01]  /*2cc0*/  IMAD R12, R36, 0x1000, R197.reuse ;  /* 0x00001000240c7824 */ /* 0x100fe200078e02c5 */
[----:B------:R-:W-:Y:S01]  /*2cd0*/  ISETP.LT.AND P0, PT, R0, 0x200, !P0 ;  /* 0x000002000000780c */ /* 0x000fe20004701270 */
[----:B------:R-:W-:-:S02]  /*2ce0*/  IMAD R14, R34, 0x1000, R197 ;  /* 0x00001000220e7824 */ /* 0x000fc400078e02c5 */
[--C-:B-1----:R-:W-:Y:S02]  /*2cf0*/  IMAD R16, R32, 0x1000, R197.reuse ;  /* 0x0000100020107824 */ /* 0x102fe400078e02c5 */
[----:B------:R-:W-:Y:S02]  /*2d00*/  IMAD R18, R198, 0x1000, R197 ;  /* 0x00001000c6127824 */ /* 0x000fe400078e02c5 */
[----:B------:R-:W-:-:S04]  /*2d10*/  IMAD.WIDE R2, R2, R199, c[0x0][0x170] ;  /* 0x00005c0002027625 */ /* 0x000fc800078e02c7 */
[-C--:B------:R-:W-:Y:S01]  /*2d20*/  IMAD.WIDE R12, R12, R199.reuse, c[0x0][0x170] ;  /* 0x00005c000c0c7625 */ /* 0x080fe200078e02c7 */
[----:B------:R2:W-:Y:S03]  /*2d30*/  @P1 STG.E.128 [R2.64], R4 ;  /* 0x0000000402001986 */ /* 0x0005e6000c101d06 */
[-C--:B------:R-:W-:Y:S01]  /*2d40*/  IMAD.WIDE R14, R14, R199.reuse, c[0x0][0x170] ;  /* 0x00005c000e0e7625 */ /* 0x080fe200078e02c7 */
[----:B------:R2:W-:Y:S03]  /*2d50*/  @P2 STG.E.128 [R12.64], R8 ;  /* 0x000000080c002986 */ /* 0x0005e6000c101d06 */
[-C--:B------:R-:W-:Y:S01]  /*2d60*/  IMAD.WIDE R16, R16, R199.reuse, c[0x0][0x170] ;  /* 0x00005c0010107625 */ /* 0x080fe200078e02c7 */
[----:B------:R2:W-:Y:S03]  /*2d70*/  @P3 STG.E.128 [R14.64], R40 ;  /* 0x000000280e003986 */ /* 0x0005e6000c101d06 */
[----:B------:R-:W-:Y:S01]  /*2d80*/  IMAD.WIDE R18, R18, R199, c[0x0][0x170] ;  /* 0x00005c0012127625 */ /* 0x000fe200078e02c7 */
[----:B---3--:R2:W-:Y:S04]  /*2d90*/  @P4 STG.E.128 [R16.64], R52 ;  /* 0x0000003410004986 */ /* 0x0085e8000c101d06 */
[----:B----4-:R2:W-:Y:S01]  /*2da0*/  @P5 STG.E.128 [R18.64], R64 ;  /* 0x0000004012005986 */ /* 0x0105e2000c101d06 */
[----:B------:R-:W-:Y:S05]  /*2db0*/  @!P0 EXIT ;  /* 0x000000000000894d */ /* 0x000fea0003800000 */
[----:B------:R-:W1:Y:S01]  /*2dc0*/  LDS.128 R216, [R217+0x1800] ;  /* 0x00180000d9d87984 */ /* 0x000e620000000c00 */
[----:B--2---:R-:W-:-:S04]  /*2dd0*/  IMAD R2, R0, 0x1000, R197 ;  /* 0x0000100000027824 */ /* 0x004fc800078e02c5 */
[----:B------:R-:W-:-:S05]  /*2de0*/  IMAD.WIDE R2, R2, R199, c[0x0][0x170] ;  /* 0x00005c0002027625 */ /* 0x000fca00078e02c7 */
[----:B-1----:R-:W-:Y:S01]  /*2df0*/  STG.E.128 [R2.64], R216 ;  /* 0x000000d802007986 */ /* 0x002fe2000c101d06 */
[----:B------:R-:W-:Y:S05]  /*2e00*/  EXIT ;  /* 0x000000000000794d */ /* 0x000fea0003800000 */
.L_x_1:
[----:B------:R-:W-:-:S00]  /*2e10*/  BRA `(.L_x_1) ;  /* 0xfffffff000007947 */ /* 0x000fc0000383ffff */
[----:B------:R-:W-:-:S00]  /*2e20*/  NOP ;  /* 0x0000000000007918 */ /* 0x000fc00000000000 */
        /* <DEDUP_REMOVED lines=13> */
.L_x_2:


//--------------------- .nv.shared.triton_mm      --------------------------
	.section	.nv.shared.triton_mm,"aw",@nobits
	.sectionflags	@""
	.align	16
